// auto-generated by cutlass_sweep.gemm — config: {"arch": "sm_90", "cluster_m": 2, "cluster_n": 1, "dtype": "fp16", "dtype_b": "fp16", "layout": "nt", "stages": 0, "tile_k": 32, "tile_m": 128, "tile_n": 80}
#include "cutlass/cutlass.h"
#include "cutlass/gemm/collective/collective_builder.hpp"
#include "cutlass/gemm/device/gemm_universal_adapter.h"
#include "cutlass/gemm/kernel/gemm_universal.hpp"
#include "cutlass/epilogue/collective/collective_builder.hpp"

using ElemA = cutlass::half_t;
using ElemB = cutlass::half_t;
using ElemCD = cutlass::half_t;
using Acc  = float;
using TileShape    = cute::Shape<cute::_128, cute::_80, cute::_32>;
using ClusterShape = cute::Shape<cute::_2, cute::_1, cute::_1>;

using CollectiveEpilogue = typename cutlass::epilogue::collective::CollectiveBuilder<
    cutlass::arch::Sm90, cutlass::arch::OpClassTensorOp,
    TileShape, ClusterShape,
    cutlass::epilogue::collective::EpilogueTileAuto,
    Acc, Acc,
    ElemCD, cutlass::layout::RowMajor, 128 / cutlass::sizeof_bits<ElemCD>::value,
    ElemCD, cutlass::layout::RowMajor, 128 / cutlass::sizeof_bits<ElemCD>::value,
    cutlass::epilogue::collective::EpilogueScheduleAuto
  >::CollectiveOp;

using CollectiveMainloop = typename cutlass::gemm::collective::CollectiveBuilder<
    cutlass::arch::Sm90, cutlass::arch::OpClassTensorOp,
    ElemA, cutlass::layout::RowMajor, 128 / cutlass::sizeof_bits<ElemA>::value,
    ElemB, cutlass::layout::ColumnMajor, 128 / cutlass::sizeof_bits<ElemB>::value,
    Acc,
    TileShape, ClusterShape,
    cutlass::gemm::collective::StageCountAutoCarveout<static_cast<int>(sizeof(typename CollectiveEpilogue::SharedStorage))>,
    cutlass::gemm::collective::KernelScheduleAuto
  >::CollectiveOp;

using GemmKernel = cutlass::gemm::kernel::GemmUniversal<
    cute::Shape<int,int,int,int>,
    CollectiveMainloop,
    CollectiveEpilogue
>;
using Gemm = cutlass::gemm::device::GemmUniversalAdapter<GemmKernel>;

// Force the device kernel symbol into the cubin without needing a host main.
auto* _anchor = &cutlass::device_kernel<GemmKernel>;


// ===== COMPILED SASS (sm_90a) =====

	.target	sm_90a

	.elftype	@"ET_EXEC"


//--------------------- .note.nv.tkinfo           --------------------------
	.section	.note.nv.tkinfo,"",@"SHT_NOTE"
	.sectionflags	@"SHF_NOTE_NV_TKINFO"
	.tkinfo
        /*0018*/ 	.word	0x00000002
        /*0030*/ 	.string	""
        /*0030*/ 	.string	"ptxas"
        /*0030*/ 	.string	"Cuda compilation tools, release 13.0, V13.0.88"
        /*0030*/ 	.string	"Build cuda_13.0.r13.0/compiler.36424714_0"
        /*0030*/ 	.string	"-arch sm_90a -m 64 "



//--------------------- .note.nv.cuinfo           --------------------------
	.section	.note.nv.cuinfo,"",@"SHT_NOTE"
	.sectionflags	@"SHF_NOTE_NV_CUINFO"
        /*0018*/ 	.short	0x0002
        /*001a*/ 	.short	0x005a
        /*001c*/ 	.short	0x0082
	.zero		2


//--------------------- .nv.info                  --------------------------
	.section	.nv.info,"",@"SHT_CUDA_INFO"
	.align	4


	//----- nvinfo : EIATTR_REGCOUNT
	.align		4
        /*0000*/ 	.byte	0x04, 0x2f
        /*0002*/ 	.short	(.L_15 - .L_14)
	.align		4
.L_14:
        /*0004*/ 	.word	index@(_ZN7cutlass13device_kernelINS_4gemm6kernel13GemmUniversalIN4cute5tupleIJiiiiEEENS1_10collective13CollectiveMmaINS1_34MainloopSm90TmaGmmaWarpSpecializedILi17ENS5_IJNS4_1CILi2EEENSA_ILi1EEESC_EEENS1_35KernelTmaWarpSpecializedCooperativeEEENS5_IJNSA_ILi128EEENSA_ILi80EEENSA_ILi32EEEEEENS_6half_tENS5_IJlSC_lEEESK_SL_NS4_8TiledMMAINS4_8MMA_AtomIJNS4_4SM904GMMA25MMA_64x16x16_F32F16F16_SSILNSP_5MajorE0ELSR_0ELNSP_7ScaleInE1ELSS_1EEEEEENS4_6LayoutISD_NS5_IJSC_NSA_ILi0EEESW_EEEEENS5_IJNS4_10UnderscoreESZ_SZ_EEEEENS4_13SM90_TMA_LOADENS4_14ComposedLayoutINS4_7SwizzleILi2ELi4ELi3EEENS4_18smem_ptr_flag_bitsILi16EEENSV_INS5_IJNSA_ILi8EEESI_EEENS5_IJSI_SC_EEEEEEEvNS4_8identityENS4_23SM90_TMA_LOAD_MULTICASTES1C_vS1D_EENS_8epilogue10collective6detail29Sm90TmaWarpSpecializedAdapterINS1H_15DefaultEpilogueISK_SL_SL_NS1G_6thread17LinearCombinationISK_Li1EffLNS1L_9ScaleType4KindE0ELNS_15FloatRoundStyleE2ESK_EENS1_15EpilogueDefaultEEEEEvvEEEEvNT_6ParamsE)
        /*0008*/ 	.word	0x000000a8


	//----- nvinfo : EIATTR_FRAME_SIZE
	.align		4
.L_15:
        /*000c*/ 	.byte	0x04, 0x11
        /*000e*/ 	.short	(.L_17 - .L_16)
	.align		4
.L_16:
        /*0010*/ 	.word	index@(_ZN7cutlass13device_kernelINS_4gemm6kernel13GemmUniversalIN4cute5tupleIJiiiiEEENS1_10collective13CollectiveMmaINS1_34MainloopSm90TmaGmmaWarpSpecializedILi17ENS5_IJNS4_1CILi2EEENSA_ILi1EEESC_EEENS1_35KernelTmaWarpSpecializedCooperativeEEENS5_IJNSA_ILi128EEENSA_ILi80EEENSA_ILi32EEEEEENS_6half_tENS5_IJlSC_lEEESK_SL_NS4_8TiledMMAINS4_8MMA_AtomIJNS4_4SM904GMMA25MMA_64x16x16_F32F16F16_SSILNSP_5MajorE0ELSR_0ELNSP_7ScaleInE1ELSS_1EEEEEENS4_6LayoutISD_NS5_IJSC_NSA_ILi0EEESW_EEEEENS5_IJNS4_10UnderscoreESZ_SZ_EEEEENS4_13SM90_TMA_LOADENS4_14ComposedLayoutINS4_7SwizzleILi2ELi4ELi3EEENS4_18smem_ptr_flag_bitsILi16EEENSV_INS5_IJNSA_ILi8EEESI_EEENS5_IJSI_SC_EEEEEEEvNS4_8identityENS4_23SM90_TMA_LOAD_MULTICASTES1C_vS1D_EENS_8epilogue10collective6detail29Sm90TmaWarpSpecializedAdapterINS1H_15DefaultEpilogueISK_SL_SL_NS1G_6thread17LinearCombinationISK_Li1EffLNS1L_9ScaleType4KindE0ELNS_15FloatRoundStyleE2ESK_EENS1_15EpilogueDefaultEEEEEvvEEEEvNT_6ParamsE)
        /*0014*/ 	.word	0x00000000


	//----- nvinfo : EIATTR_MIN_STACK_SIZE
	.align		4
.L_17:
        /*0018*/ 	.byte	0x04, 0x12
        /*001a*/ 	.short	(.L_19 - .L_18)
	.align		4
.L_18:
        /*001c*/ 	.word	index@(_ZN7cutlass13device_kernelINS_4gemm6kernel13GemmUniversalIN4cute5tupleIJiiiiEEENS1_10collective13CollectiveMmaINS1_34MainloopSm90TmaGmmaWarpSpecializedILi17ENS5_IJNS4_1CILi2EEENSA_ILi1EEESC_EEENS1_35KernelTmaWarpSpecializedCooperativeEEENS5_IJNSA_ILi128EEENSA_ILi80EEENSA_ILi32EEEEEENS_6half_tENS5_IJlSC_lEEESK_SL_NS4_8TiledMMAINS4_8MMA_AtomIJNS4_4SM904GMMA25MMA_64x16x16_F32F16F16_SSILNSP_5MajorE0ELSR_0ELNSP_7ScaleInE1ELSS_1EEEEEENS4_6LayoutISD_NS5_IJSC_NSA_ILi0EEESW_EEEEENS5_IJNS4_10UnderscoreESZ_SZ_EEEEENS4_13SM90_TMA_LOADENS4_14ComposedLayoutINS4_7SwizzleILi2ELi4ELi3EEENS4_18smem_ptr_flag_bitsILi16EEENSV_INS5_IJNSA_ILi8EEESI_EEENS5_IJSI_SC_EEEEEEEvNS4_8identityENS4_23SM90_TMA_LOAD_MULTICASTES1C_vS1D_EENS_8epilogue10collective6detail29Sm90TmaWarpSpecializedAdapterINS1H_15DefaultEpilogueISK_SL_SL_NS1G_6thread17LinearCombinationISK_Li1EffLNS1L_9ScaleType4KindE0ELNS_15FloatRoundStyleE2ESK_EENS1_15EpilogueDefaultEEEEEvvEEEEvNT_6ParamsE)
        /*0020*/ 	.word	0x00000000
.L_19:


//--------------------- .nv.compat                --------------------------
	.section	.nv.compat,"",@"SHT_CUDA_COMPAT_INFO"
	.align	4
        /*0000*/ 	.byte	0x02, 0x09, 0x01, 0x00, 0x02, 0x02, 0x04, 0x00, 0x02, 0x05, 0x05, 0x00, 0x03, 0x07, 0x01, 0x01
        /*0010*/ 	.byte	0x02, 0x03, 0x01, 0x00, 0x02, 0x06, 0x01, 0x00, 0x04, 0x0b, 0x08, 0x00, 0x00, 0x00, 0x00, 0x00
        /*0020*/ 	.byte	0x00, 0x00, 0x00, 0x00


//--------------------- .nv.info._ZN7cutlass13device_kernelINS_4gemm6kernel13GemmUniversalIN4cute5tupleIJiiiiEEENS1_10collective13CollectiveMmaINS1_34MainloopSm90TmaGmmaWarpSpecializedILi17ENS5_IJNS4_1CILi2EEENSA_ILi1EEESC_EEENS1_35KernelTmaWarpSpecializedCooperativeEEENS5_IJNSA_ILi128EEENSA_ILi80EEENSA_ILi32EEEEEENS_6half_tENS5_IJlSC_lEEESK_SL_NS4_8TiledMMAINS4_8MMA_AtomIJNS4_4SM904GMMA25MMA_64x16x16_F32F16F16_SSILNSP_5MajorE0ELSR_0ELNSP_7ScaleInE1ELSS_1EEEEEENS4_6LayoutISD_NS5_IJSC_NSA_ILi0EEESW_EEEEENS5_IJNS4_10UnderscoreESZ_SZ_EEEEENS4_13SM90_TMA_LOADENS4_14ComposedLayoutINS4_7SwizzleILi2ELi4ELi3EEENS4_18smem_ptr_flag_bitsILi16EEENSV_INS5_IJNSA_ILi8EEESI_EEENS5_IJSI_SC_EEEEEEEvNS4_8identityENS4_23SM90_TMA_LOAD_MULTICASTES1C_vS1D_EENS_8epilogue10collective6detail29Sm90TmaWarpSpecializedAdapterINS1H_15DefaultEpilogueISK_SL_SL_NS1G_6thread17LinearCombinationISK_Li1EffLNS1L_9ScaleType4KindE0ELNS_15FloatRoundStyleE2ESK_EENS1_15EpilogueDefaultEEEEEvvEEEEvNT_6ParamsE --------------------------
	.section	.nv.info._ZN7cutlass13device_kernelINS_4gemm6kernel13GemmUniversalIN4cute5tupleIJiiiiEEENS1_10collective13CollectiveMmaINS1_34MainloopSm90TmaGmmaWarpSpecializedILi17ENS5_IJNS4_1CILi2EEENSA_ILi1EEESC_EEENS1_35KernelTmaWarpSpecializedCooperativeEEENS5_IJNSA_ILi128EEENSA_ILi80EEENSA_ILi32EEEEEENS_6half_tENS5_IJlSC_lEEESK_SL_NS4_8TiledMMAINS4_8MMA_AtomIJNS4_4SM904GMMA25MMA_64x16x16_F32F16F16_SSILNSP_5MajorE0ELSR_0ELNSP_7ScaleInE1ELSS_1EEEEEENS4_6LayoutISD_NS5_IJSC_NSA_ILi0EEESW_EEEEENS5_IJNS4_10UnderscoreESZ_SZ_EEEEENS4_13SM90_TMA_LOADENS4_14ComposedLayoutINS4_7SwizzleILi2ELi4ELi3EEENS4_18smem_ptr_flag_bitsILi16EEENSV_INS5_IJNSA_ILi8EEESI_EEENS5_IJSI_SC_EEEEEEEvNS4_8identityENS4_23SM90_TMA_LOAD_MULTICASTES1C_vS1D_EENS_8epilogue10collective6detail29Sm90TmaWarpSpecializedAdapterINS1H_15DefaultEpilogueISK_SL_SL_NS1G_6thread17LinearCombinationISK_Li1EffLNS1L_9ScaleType4KindE0ELNS_15FloatRoundStyleE2ESK_EENS1_15EpilogueDefaultEEEEEvvEEEEvNT_6ParamsE,"",@"SHT_CUDA_INFO"
	.sectionflags	@""
	.align	4


	//----- nvinfo : EIATTR_CUDA_API_VERSION
	.align		4
        /*0000*/ 	.byte	0x04, 0x37
        /*0002*/ 	.short	(.L_21 - .L_20)
.L_20:
        /*0004*/ 	.word	0x00000082


	//----- nvinfo : EIATTR_KPARAM_INFO
	.align		4
.L_21:
        /*0008*/ 	.byte	0x04, 0x17
        /*000a*/ 	.short	(.L_23 - .L_22)
.L_22:
        /*000c*/ 	.word	0x00000000
        /*0010*/ 	.short	0x0000
        /*0012*/ 	.short	0x0070
        /*0014*/ 	.byte	0x00, 0xf0, 0x01, 0x10


	//----- nvinfo : EIATTR_SPARSE_MMA_MASK
	.align		4
.L_23:
        /*0018*/ 	.byte	0x03, 0x50
        /*001a*/ 	.short	0x0000


	//----- nvinfo : EIATTR_MAXREG_COUNT
	.align		4
        /*001c*/ 	.byte	0x03, 0x1b
        /*001e*/ 	.short	0x00a8


	//----- nvinfo : EIATTR_NUM_BARRIERS
	.align		4
        /*0020*/ 	.byte	0x02, 0x4c
        /*0022*/ 	.byte	0x01
	.zero		1


	//----- nvinfo : EIATTR_EXTERNS
	.align		4
        /*0024*/ 	.byte	0x04, 0x0f
        /*0026*/ 	.short	(.L_25 - .L_24)


	//   ....[0]....
	.align		4
.L_24:
        /*0028*/ 	.word	index@(__assertfail)


	//----- nvinfo : EIATTR_MERCURY_ISA_VERSION
	.align		4
.L_25:
        /*002c*/ 	.byte	0x03, 0x5f
        /*002e*/ 	.short	0x0101


	//----- nvinfo : EIATTR_INT_WARP_WIDE_INSTR_OFFSETS
	.align		4
        /*0030*/ 	.byte	0x04, 0x31
        /*0032*/ 	.short	(.L_27 - .L_26)


	//   ....[0]....
.L_26:
        /*0034*/ 	.word	0x00000650


	//   ....[1]....
        /*0038*/ 	.word	0x00000670


	//   ....[2]....
        /*003c*/ 	.word	0x00000830


	//   ....[3]....
        /*0040*/ 	.word	0x00002470


	//----- nvinfo : EIATTR_COOP_GROUP_MASK_REGIDS
	.align		4
.L_27:
        /*0044*/ 	.byte	0x04, 0x29
        /*0046*/ 	.short	(.L_29 - .L_28)


	//   ....[0]....
.L_28:
        /*0048*/ 	.word	0xffffffff


	//   ....[1]....
        /*004c*/ 	.word	0xffffffff


	//   ....[2]....
        /*0050*/ 	.word	0xffffffff


	//   ....[3]....
        /*0054*/ 	.word	0xffffffff


	//   ....[4]....
        /*0058*/ 	.word	0xffffffff


	//   ....[5]....
        /*005c*/ 	.word	0xffffffff


	//----- nvinfo : EIATTR_COOP_GROUP_INSTR_OFFSETS
	.align		4
.L_29:
        /*0060*/ 	.byte	0x04, 0x28
        /*0062*/ 	.short	(.L_31 - .L_30)


	//   ....[0]....
.L_30:
        /*0064*/ 	.word	0x00000060


	//   ....[1]....
        /*0068*/ 	.word	0x00000070


	//   ....[2]....
        /*006c*/ 	.word	0x00000130


	//   ....[3]....
        /*0070*/ 	.word	0x000004a0


	//   ....[4]....
        /*0074*/ 	.word	0x000009d0


	//   ....[5]....
        /*0078*/ 	.word	0x00001630


	//----- nvinfo : EIATTR_REG_RECONFIG
	.align		4
.L_31:
        /*007c*/ 	.byte	0x01, 0x54
	.zero		2


	//----- nvinfo : EIATTR_SYSCALL_OFFSETS
	.align		4
        /*0080*/ 	.byte	0x04, 0x46
        /*0082*/ 	.short	(.L_33 - .L_32)


	//   ....[0]....
.L_32:
        /*0084*/ 	.word	0x00001820


	//----- nvinfo : EIATTR_MBARRIER_INSTR_OFFSETS
	.align		4
.L_33:
        /*0088*/ 	.byte	0x04, 0x39
        /*008a*/ 	.short	(.L_35 - .L_34)


	//   ....[0]....
.L_34:
        /*008c*/ 	.word	0x00000250
        /*0090*/ 	.word	0x000000ff
        /*0094*/ 	.word	0x00000000
        /*0098*/ 	.short	0x0100
        /*009a*/ 	.byte	0x08
	.zero		1


	//   ....[1]....
        /*009c*/ 	.word	0x00000260
        /*00a0*/ 	.word	0x000000ff
        /*00a4*/ 	.word	0x00000088
        /*00a8*/ 	.short	0x0100
        /*00aa*/ 	.byte	0x08
	.zero		1


	//   ....[2]....
        /*00ac*/ 	.word	0x00000270
        /*00b0*/ 	.word	0x000000ff
        /*00b4*/ 	.word	0x00000008
        /*00b8*/ 	.short	0x0100
        /*00ba*/ 	.byte	0x08
	.zero		1


	//   ....[3]....
        /*00bc*/ 	.word	0x00000280
        /*00c0*/ 	.word	0x000000ff
        /*00c4*/ 	.word	0x00000090
        /*00c8*/ 	.short	0x0100
        /*00ca*/ 	.byte	0x08
	.zero		1


	//   ....[4]....
        /*00cc*/ 	.word	0x00000290
        /*00d0*/ 	.word	0x000000ff
        /*00d4*/ 	.word	0x00000010
        /*00d8*/ 	.short	0x0100
        /*00da*/ 	.byte	0x08
	.zero		1


	//   ....[5]....
        /*00dc*/ 	.word	0x000002a0
        /*00e0*/ 	.word	0x000000ff
        /*00e4*/ 	.word	0x00000098
        /*00e8*/ 	.short	0x0100
        /*00ea*/ 	.byte	0x08
	.zero		1


	//   ....[6]....
        /*00ec*/ 	.word	0x000002b0
        /*00f0*/ 	.word	0x000000ff
        /*00f4*/ 	.word	0x00000018
        /*00f8*/ 	.short	0x0100
        /*00fa*/ 	.byte	0x08
	.zero		1


	//   ....[7]....
        /*00fc*/ 	.word	0x000002c0
        /*0100*/ 	.word	0x000000ff
        /*0104*/ 	.word	0x000000a0
        /*0108*/ 	.short	0x0100
        /*010a*/ 	.byte	0x08
	.zero		1


	//   ....[8]....
        /*010c*/ 	.word	0x000002d0
        /*0110*/ 	.word	0x000000ff
        /*0114*/ 	.word	0x00000020
        /*0118*/ 	.short	0x0100
        /*011a*/ 	.byte	0x08
	.zero		1


	//   ....[9]....
        /*011c*/ 	.word	0x000002e0
        /*0120*/ 	.word	0x000000ff
        /*0124*/ 	.word	0x000000a8
        /*0128*/ 	.short	0x0100
        /*012a*/ 	.byte	0x08
	.zero		1


	//   ....[10]....
        /*012c*/ 	.word	0x000002f0
        /*0130*/ 	.word	0x000000ff
        /*0134*/ 	.word	0x00000028
        /*0138*/ 	.short	0x0100
        /*013a*/ 	.byte	0x08
	.zero		1


	//   ....[11]....
        /*013c*/ 	.word	0x00000300
        /*0140*/ 	.word	0x000000ff
        /*0144*/ 	.word	0x000000b0
        /*0148*/ 	.short	0x0100
        /*014a*/ 	.byte	0x08
	.zero		1


	//   ....[12]....
        /*014c*/ 	.word	0x00000310
        /*0150*/ 	.word	0x000000ff
        /*0154*/ 	.word	0x00000030
        /*0158*/ 	.short	0x0100
        /*015a*/ 	.byte	0x08
	.zero		1


	//   ....[13]....
        /*015c*/ 	.word	0x00000320
        /*0160*/ 	.word	0x000000ff
        /*0164*/ 	.word	0x000000b8
        /*0168*/ 	.short	0x0100
        /*016a*/ 	.byte	0x08
	.zero		1


	//   ....[14]....
        /*016c*/ 	.word	0x00000330
        /*0170*/ 	.word	0x000000ff
        /*0174*/ 	.word	0x00000038
        /*0178*/ 	.short	0x0100
        /*017a*/ 	.byte	0x08
	.zero		1


	//   ....[15]....
        /*017c*/ 	.word	0x00000340
        /*0180*/ 	.word	0x000000ff
        /*0184*/ 	.word	0x000000c0
        /*0188*/ 	.short	0x0100
        /*018a*/ 	.byte	0x08
	.zero		1


	//   ....[16]....
        /*018c*/ 	.word	0x00000350
        /*0190*/ 	.word	0x000000ff
        /*0194*/ 	.word	0x00000040
        /*0198*/ 	.short	0x0100
        /*019a*/ 	.byte	0x08
	.zero		1


	//   ....[17]....
        /*019c*/ 	.word	0x00000360
        /*01a0*/ 	.word	0x000000ff
        /*01a4*/ 	.word	0x000000c8
        /*01a8*/ 	.short	0x0100
        /*01aa*/ 	.byte	0x08
	.zero		1


	//   ....[18]....
        /*01ac*/ 	.word	0x00000370
        /*01b0*/ 	.word	0x000000ff
        /*01b4*/ 	.word	0x00000048
        /*01b8*/ 	.short	0x0100
        /*01ba*/ 	.byte	0x08
	.zero		1


	//   ....[19]....
        /*01bc*/ 	.word	0x00000380
        /*01c0*/ 	.word	0x000000ff
        /*01c4*/ 	.word	0x000000d0
        /*01c8*/ 	.short	0x0100
        /*01ca*/ 	.byte	0x08
	.zero		1


	//   ....[20]....
        /*01cc*/ 	.word	0x00000390
        /*01d0*/ 	.word	0x000000ff
        /*01d4*/ 	.word	0x00000050
        /*01d8*/ 	.short	0x0100
        /*01da*/ 	.byte	0x08
	.zero		1


	//   ....[21]....
        /*01dc*/ 	.word	0x000003a0
        /*01e0*/ 	.word	0x000000ff
        /*01e4*/ 	.word	0x000000d8
        /*01e8*/ 	.short	0x0100
        /*01ea*/ 	.byte	0x08
	.zero		1


	//   ....[22]....
        /*01ec*/ 	.word	0x000003b0
        /*01f0*/ 	.word	0x000000ff
        /*01f4*/ 	.word	0x00000058
        /*01f8*/ 	.short	0x0100
        /*01fa*/ 	.byte	0x08
	.zero		1


	//   ....[23]....
        /*01fc*/ 	.word	0x000003c0
        /*0200*/ 	.word	0x000000ff
        /*0204*/ 	.word	0x000000e0
        /*0208*/ 	.short	0x0100
        /*020a*/ 	.byte	0x08
	.zero		1


	//   ....[24]....
        /*020c*/ 	.word	0x000003d0
        /*0210*/ 	.word	0x000000ff
        /*0214*/ 	.word	0x00000060
        /*0218*/ 	.short	0x0100
        /*021a*/ 	.byte	0x08
	.zero		1


	//   ....[25]....
        /*021c*/ 	.word	0x000003e0
        /*0220*/ 	.word	0x000000ff
        /*0224*/ 	.word	0x000000e8
        /*0228*/ 	.short	0x0100
        /*022a*/ 	.byte	0x08
	.zero		1


	//   ....[26]....
        /*022c*/ 	.word	0x000003f0
        /*0230*/ 	.word	0x000000ff
        /*0234*/ 	.word	0x00000068
        /*0238*/ 	.short	0x0100
        /*023a*/ 	.byte	0x08
	.zero		1


	//   ....[27]....
        /*023c*/ 	.word	0x00000400
        /*0240*/ 	.word	0x000000ff
        /*0244*/ 	.word	0x000000f0
        /*0248*/ 	.short	0x0100
        /*024a*/ 	.byte	0x08
	.zero		1


	//   ....[28]....
        /*024c*/ 	.word	0x00000410
        /*0250*/ 	.word	0x000000ff
        /*0254*/ 	.word	0x00000070
        /*0258*/ 	.short	0x0100
        /*025a*/ 	.byte	0x08
	.zero		1


	//   ....[29]....
        /*025c*/ 	.word	0x00000420
        /*0260*/ 	.word	0x000000ff
        /*0264*/ 	.word	0x000000f8
        /*0268*/ 	.short	0x0100
        /*026a*/ 	.byte	0x08
	.zero		1


	//   ....[30]....
        /*026c*/ 	.word	0x00000430
        /*0270*/ 	.word	0x000000ff
        /*0274*/ 	.word	0x00000078
        /*0278*/ 	.short	0x0100
        /*027a*/ 	.byte	0x08
	.zero		1


	//   ....[31]....
        /*027c*/ 	.word	0x00000440
        /*0280*/ 	.word	0x000000ff
        /*0284*/ 	.word	0x00000100
        /*0288*/ 	.short	0x0100
        /*028a*/ 	.byte	0x08
	.zero		1


	//   ....[32]....
        /*028c*/ 	.word	0x00000450
        /*0290*/ 	.word	0x000000ff
        /*0294*/ 	.word	0x00000080
        /*0298*/ 	.short	0x0100
        /*029a*/ 	.byte	0x08
	.zero		1


	//   ....[33]....
        /*029c*/ 	.word	0x00000460
        /*02a0*/ 	.word	0x000000ff
        /*02a4*/ 	.word	0x00000108
        /*02a8*/ 	.short	0x0100
        /*02aa*/ 	.byte	0x08
	.zero		1


	//   ....[34]....
        /*02ac*/ 	.word	0x000008d0
        /*02b0*/ 	.word	0x000000ff
        /*02b4*/ 	.word	0x00000120
        /*02b8*/ 	.short	0x0100
        /*02ba*/ 	.byte	0x06
	.zero		1


	//   ....[35]....
        /*02bc*/ 	.word	0x00000960
        /*02c0*/ 	.word	0x000000ff
        /*02c4*/ 	.word	0x00000128
        /*02c8*/ 	.short	0x0100
        /*02ca*/ 	.byte	0x06
	.zero		1


	//   ....[36]....
        /*02cc*/ 	.word	0x000018a0
        /*02d0*/ 	.word	0x00000003
        /*02d4*/ 	.word	0x00000000
        /*02d8*/ 	.short	0x010a
        /*02da*/ 	.byte	0x3f
	.zero		1


	//   ....[37]....
        /*02dc*/ 	.word	0x00001900
        /*02e0*/ 	.word	0x00000003
        /*02e4*/ 	.word	0x00000000
        /*02e8*/ 	.short	0x010a
        /*02ea*/ 	.byte	0x3f
	.zero		1


	//   ....[38]....
        /*02ec*/ 	.word	0x00001e60
        /*02f0*/ 	.word	0x000000ff
        /*02f4*/ 	.word	0x00000000
        /*02f8*/ 	.short	0x010a
        /*02fa*/ 	.byte	0x06
	.zero		1


	//   ....[39]....
        /*02fc*/ 	.word	0x00001ea0
        /*0300*/ 	.word	0x000000ff
        /*0304*/ 	.word	0x00000000
        /*0308*/ 	.short	0x010a
        /*030a*/ 	.byte	0x06
	.zero		1


	//   ....[40]....
        /*030c*/ 	.word	0x00002320
        /*0310*/ 	.word	0x00000005
        /*0314*/ 	.word	0x00000000
        /*0318*/ 	.short	0x0101
        /*031a*/ 	.byte	0x3f
	.zero		1


	//   ....[41]....
        /*031c*/ 	.word	0x00002510
        /*0320*/ 	.word	0x00000003
        /*0324*/ 	.word	0x00000000
        /*0328*/ 	.short	0x0101
        /*032a*/ 	.byte	0x3f
	.zero		1


	//   ....[42]....
        /*032c*/ 	.word	0x00005f90
        /*0330*/ 	.word	0x00000015
        /*0334*/ 	.word	0x00000088
        /*0338*/ 	.short	0x010a
        /*033a*/ 	.byte	0x3f
	.zero		1


	//   ....[43]....
        /*033c*/ 	.word	0x00006320
        /*0340*/ 	.word	0x00000006
        /*0344*/ 	.word	0x00000128
        /*0348*/ 	.short	0x0101
        /*034a*/ 	.byte	0x3f
	.zero		1


	//   ....[44]....
        /*034c*/ 	.word	0x00006a60
        /*0350*/ 	.word	0x00000007
        /*0354*/ 	.word	0x00000000
        /*0358*/ 	.short	0x010a
        /*035a*/ 	.byte	0x3f
	.zero		1


	//   ....[45]....
        /*035c*/ 	.word	0x00006ae0
        /*0360*/ 	.word	0x00000006
        /*0364*/ 	.word	0x00000000
        /*0368*/ 	.short	0x010a
        /*036a*/ 	.byte	0x3f
	.zero		1


	//   ....[46]....
        /*036c*/ 	.word	0x00006b70
        /*0370*/ 	.word	0x00000007
        /*0374*/ 	.word	0x00000000
        /*0378*/ 	.short	0x010a
        /*037a*/ 	.byte	0x3f
	.zero		1


	//   ....[47]....
        /*037c*/ 	.word	0x00006c00
        /*0380*/ 	.word	0x00000006
        /*0384*/ 	.word	0x00000000
        /*0388*/ 	.short	0x010a
        /*038a*/ 	.byte	0x3f
	.zero		1


	//   ....[48]....
        /*038c*/ 	.word	0x00006c90
        /*0390*/ 	.word	0x00000007
        /*0394*/ 	.word	0x00000000
        /*0398*/ 	.short	0x010a
        /*039a*/ 	.byte	0x3f
	.zero		1


	//   ....[49]....
        /*039c*/ 	.word	0x00006d20
        /*03a0*/ 	.word	0x00000006
        /*03a4*/ 	.word	0x00000000
        /*03a8*/ 	.short	0x010a
        /*03aa*/ 	.byte	0x3f
	.zero		1


	//   ....[50]....
        /*03ac*/ 	.word	0x00006db0
        /*03b0*/ 	.word	0x00000007
        /*03b4*/ 	.word	0x00000000
        /*03b8*/ 	.short	0x010a
        /*03ba*/ 	.byte	0x3f
	.zero		1


	//   ....[51]....
        /*03bc*/ 	.word	0x00006e40
        /*03c0*/ 	.word	0x00000006
        /*03c4*/ 	.word	0x00000000
        /*03c8*/ 	.short	0x010a
        /*03ca*/ 	.byte	0x3f
	.zero		1


	//   ....[52]....
        /*03cc*/ 	.word	0x00006ed0
        /*03d0*/ 	.word	0x00000007
        /*03d4*/ 	.word	0x00000000
        /*03d8*/ 	.short	0x010a
        /*03da*/ 	.byte	0x3f
	.zero		1


	//   ....[53]....
        /*03dc*/ 	.word	0x00006f60
        /*03e0*/ 	.word	0x00000006
        /*03e4*/ 	.word	0x00000000
        /*03e8*/ 	.short	0x010a
        /*03ea*/ 	.byte	0x3f
	.zero		1


	//   ....[54]....
        /*03ec*/ 	.word	0x00006ff0
        /*03f0*/ 	.word	0x00000007
        /*03f4*/ 	.word	0x00000000
        /*03f8*/ 	.short	0x010a
        /*03fa*/ 	.byte	0x3f
	.zero		1


	//   ....[55]....
        /*03fc*/ 	.word	0x00007080
        /*0400*/ 	.word	0x00000006
        /*0404*/ 	.word	0x00000000
        /*0408*/ 	.short	0x010a
        /*040a*/ 	.byte	0x3f
	.zero		1


	//   ....[56]....
        /*040c*/ 	.word	0x00007110
        /*0410*/ 	.word	0x00000007
        /*0414*/ 	.word	0x00000000
        /*0418*/ 	.short	0x010a
        /*041a*/ 	.byte	0x3f
	.zero		1


	//   ....[57]....
        /*041c*/ 	.word	0x000071a0
        /*0420*/ 	.word	0x00000006
        /*0424*/ 	.word	0x00000000
        /*0428*/ 	.short	0x010a
        /*042a*/ 	.byte	0x3f
	.zero		1


	//   ....[58]....
        /*042c*/ 	.word	0x00007230
        /*0430*/ 	.word	0x00000007
        /*0434*/ 	.word	0x00000000
        /*0438*/ 	.short	0x010a
        /*043a*/ 	.byte	0x3f
	.zero		1


	//   ....[59]....
        /*043c*/ 	.word	0x000072c0
        /*0440*/ 	.word	0x00000006
        /*0444*/ 	.word	0x00000000
        /*0448*/ 	.short	0x010a
        /*044a*/ 	.byte	0x3f
	.zero		1


	//   ....[60]....
        /*044c*/ 	.word	0x00007350
        /*0450*/ 	.word	0x00000005
        /*0454*/ 	.word	0x00000000
        /*0458*/ 	.short	0x010a
        /*045a*/ 	.byte	0x3f
	.zero		1


	//   ....[61]....
        /*045c*/ 	.word	0x000073b0
        /*0460*/ 	.word	0x00000003
        /*0464*/ 	.word	0x00000000
        /*0468*/ 	.short	0x010a
        /*046a*/ 	.byte	0x3f
	.zero		1


	//   ....[62]....
        /*046c*/ 	.word	0x00007410
        /*0470*/ 	.word	0x00000005
        /*0474*/ 	.word	0x00000000
        /*0478*/ 	.short	0x010a
        /*047a*/ 	.byte	0x3f
	.zero		1


	//   ....[63]....
        /*047c*/ 	.word	0x000074e0
        /*0480*/ 	.word	0x00000015
        /*0484*/ 	.word	0x00000088
        /*0488*/ 	.short	0x010a
        /*048a*/ 	.byte	0x3f
	.zero		1


	//   ....[64]....
        /*048c*/ 	.word	0x000075b0
        /*0490*/ 	.word	0x00000007
        /*0494*/ 	.word	0x00000000
        /*0498*/ 	.short	0x010a
        /*049a*/ 	.byte	0x3f
	.zero		1


	//   ....[65]....
        /*049c*/ 	.word	0x00007600
        /*04a0*/ 	.word	0x00000006
        /*04a4*/ 	.word	0x00000000
        /*04a8*/ 	.short	0x010a
        /*04aa*/ 	.byte	0x3f
	.zero		1


	//   ....[66]....
        /*04ac*/ 	.word	0x00007650
        /*04b0*/ 	.word	0x00000007
        /*04b4*/ 	.word	0x00000000
        /*04b8*/ 	.short	0x010a
        /*04ba*/ 	.byte	0x3f
	.zero		1


	//   ....[67]....
        /*04bc*/ 	.word	0x000076a0
        /*04c0*/ 	.word	0x00000006
        /*04c4*/ 	.word	0x00000000
        /*04c8*/ 	.short	0x010a
        /*04ca*/ 	.byte	0x3f
	.zero		1


	//   ....[68]....
        /*04cc*/ 	.word	0x000076f0
        /*04d0*/ 	.word	0x00000007
        /*04d4*/ 	.word	0x00000000
        /*04d8*/ 	.short	0x010a
        /*04da*/ 	.byte	0x3f
	.zero		1


	//   ....[69]....
        /*04dc*/ 	.word	0x00007740
        /*04e0*/ 	.word	0x00000006
        /*04e4*/ 	.word	0x00000000
        /*04e8*/ 	.short	0x010a
        /*04ea*/ 	.byte	0x3f
	.zero		1


	//   ....[70]....
        /*04ec*/ 	.word	0x00007790
        /*04f0*/ 	.word	0x00000007
        /*04f4*/ 	.word	0x00000000
        /*04f8*/ 	.short	0x010a
        /*04fa*/ 	.byte	0x3f
	.zero		1


	//   ....[71]....
        /*04fc*/ 	.word	0x000077e0
        /*0500*/ 	.word	0x00000006
        /*0504*/ 	.word	0x00000000
        /*0508*/ 	.short	0x010a
        /*050a*/ 	.byte	0x3f
	.zero		1


	//   ....[72]....
        /*050c*/ 	.word	0x00007830
        /*0510*/ 	.word	0x00000007
        /*0514*/ 	.word	0x00000000
        /*0518*/ 	.short	0x010a
        /*051a*/ 	.byte	0x3f
	.zero		1


	//   ....[73]....
        /*051c*/ 	.word	0x00007880
        /*0520*/ 	.word	0x00000006
        /*0524*/ 	.word	0x00000000
        /*0528*/ 	.short	0x010a
        /*052a*/ 	.byte	0x3f
	.zero		1


	//   ....[74]....
        /*052c*/ 	.word	0x000078d0
        /*0530*/ 	.word	0x00000007
        /*0534*/ 	.word	0x00000000
        /*0538*/ 	.short	0x010a
        /*053a*/ 	.byte	0x3f
	.zero		1


	//   ....[75]....
        /*053c*/ 	.word	0x00007920
        /*0540*/ 	.word	0x00000006
        /*0544*/ 	.word	0x00000000
        /*0548*/ 	.short	0x010a
        /*054a*/ 	.byte	0x3f
	.zero		1


	//   ....[76]....
        /*054c*/ 	.word	0x00007970
        /*0550*/ 	.word	0x00000007
        /*0554*/ 	.word	0x00000000
        /*0558*/ 	.short	0x010a
        /*055a*/ 	.byte	0x3f
	.zero		1


	//   ....[77]....
        /*055c*/ 	.word	0x000079c0
        /*0560*/ 	.word	0x00000006
        /*0564*/ 	.word	0x00000000
        /*0568*/ 	.short	0x010a
        /*056a*/ 	.byte	0x3f
	.zero		1


	//   ....[78]....
        /*056c*/ 	.word	0x00007a10
        /*0570*/ 	.word	0x00000007
        /*0574*/ 	.word	0x00000000
        /*0578*/ 	.short	0x010a
        /*057a*/ 	.byte	0x3f
	.zero		1


	//   ....[79]....
        /*057c*/ 	.word	0x00007a60
        /*0580*/ 	.word	0x00000006
        /*0584*/ 	.word	0x00000000
        /*0588*/ 	.short	0x010a
        /*058a*/ 	.byte	0x3f
	.zero		1


	//----- nvinfo : EIATTR_NUM_MBARRIERS
	.align		4
.L_35:
        /*058c*/ 	.byte	0x03, 0x38
        /*058e*/ 	.short	0x0024


	//----- nvinfo : EIATTR_EXIT_INSTR_OFFSETS
	.align		4
        /*0590*/ 	.byte	0x04, 0x1c
        /*0592*/ 	.short	(.L_37 - .L_36)


	//   ....[0]....
.L_36:
        /*0594*/ 	.word	0x00000ba0


	//   ....[1]....
        /*0598*/ 	.word	0x000013b0


	//   ....[2]....
        /*059c*/ 	.word	0x00005730


	//   ....[3]....
        /*05a0*/ 	.word	0x00005c90


	//   ....[4]....
        /*05a4*/ 	.word	0x000073a0


	//----- nvinfo : EIATTR_MAX_THREADS
	.align		4
.L_37:
        /*05a8*/ 	.byte	0x04, 0x05
        /*05aa*/ 	.short	(.L_39 - .L_38)
.L_38:
        /*05ac*/ 	.word	0x00000180
        /*05b0*/ 	.word	0x00000001
        /*05b4*/ 	.word	0x00000001


	//----- nvinfo : EIATTR_CRS_STACK_SIZE
	.align		4
.L_39:
        /*05b8*/ 	.byte	0x04, 0x1e
        /*05ba*/ 	.short	(.L_41 - .L_40)
.L_40:
        /*05bc*/ 	.word	0x00000000


	//----- nvinfo : EIATTR_CBANK_PARAM_SIZE
	.align		4
.L_41:
        /*05c0*/ 	.byte	0x03, 0x19
        /*05c2*/ 	.short	0x0470


	//----- nvinfo : EIATTR_PARAM_CBANK
	.align		4
        /*05c4*/ 	.byte	0x04, 0x0a
        /*05c6*/ 	.short	(.L_43 - .L_42)
	.align		4
.L_42:
        /*05c8*/ 	.word	index@(.nv.constant0._ZN7cutlass13device_kernelINS_4gemm6kernel13GemmUniversalIN4cute5tupleIJiiiiEEENS1_10collective13CollectiveMmaINS1_34MainloopSm90TmaGmmaWarpSpecializedILi17ENS5_IJNS4_1CILi2EEENSA_ILi1EEESC_EEENS1_35KernelTmaWarpSpecializedCooperativeEEENS5_IJNSA_ILi128EEENSA_ILi80EEENSA_ILi32EEEEEENS_6half_tENS5_IJlSC_lEEESK_SL_NS4_8TiledMMAINS4_8MMA_AtomIJNS4_4SM904GMMA25MMA_64x16x16_F32F16F16_SSILNSP_5MajorE0ELSR_0ELNSP_7ScaleInE1ELSS_1EEEEEENS4_6LayoutISD_NS5_IJSC_NSA_ILi0EEESW_EEEEENS5_IJNS4_10UnderscoreESZ_SZ_EEEEENS4_13SM90_TMA_LOADENS4_14ComposedLayoutINS4_7SwizzleILi2ELi4ELi3EEENS4_18smem_ptr_flag_bitsILi16EEENSV_INS5_IJNSA_ILi8EEESI_EEENS5_IJSI_SC_EEEEEEEvNS4_8identityENS4_23SM90_TMA_LOAD_MULTICASTES1C_vS1D_EENS_8epilogue10collective6detail29Sm90TmaWarpSpecializedAdapterINS1H_15DefaultEpilogueISK_SL_SL_NS1G_6thread17LinearCombinationISK_Li1EffLNS1L_9ScaleType4KindE0ELNS_15FloatRoundStyleE2ESK_EENS1_15EpilogueDefaultEEEEEvvEEEEvNT_6ParamsE)
        /*05cc*/ 	.short	0x0210
        /*05ce*/ 	.short	0x0470


	//----- nvinfo : EIATTR_SW_WAR
	.align		4
.L_43:
        /*05d0*/ 	.byte	0x04, 0x36
        /*05d2*/ 	.short	(.L_45 - .L_44)
.L_44:
        /*05d4*/ 	.word	0x00000008
.L_45:


//--------------------- .nv.callgraph             --------------------------
	.section	.nv.callgraph,"",@"SHT_CUDA_CALLGRAPH"
	.align	4
	.sectionentsize	8
	.align		4
        /*0000*/ 	.word	0x00000000
	.align		4
        /*0004*/ 	.word	0xffffffff
	.align		4
        /*0008*/ 	.word	index@(_ZN7cutlass13device_kernelINS_4gemm6kernel13GemmUniversalIN4cute5tupleIJiiiiEEENS1_10collective13CollectiveMmaINS1_34MainloopSm90TmaGmmaWarpSpecializedILi17ENS5_IJNS4_1CILi2EEENSA_ILi1EEESC_EEENS1_35KernelTmaWarpSpecializedCooperativeEEENS5_IJNSA_ILi128EEENSA_ILi80EEENSA_ILi32EEEEEENS_6half_tENS5_IJlSC_lEEESK_SL_NS4_8TiledMMAINS4_8MMA_AtomIJNS4_4SM904GMMA25MMA_64x16x16_F32F16F16_SSILNSP_5MajorE0ELSR_0ELNSP_7ScaleInE1ELSS_1EEEEEENS4_6LayoutISD_NS5_IJSC_NSA_ILi0EEESW_EEEEENS5_IJNS4_10UnderscoreESZ_SZ_EEEEENS4_13SM90_TMA_LOADENS4_14ComposedLayoutINS4_7SwizzleILi2ELi4ELi3EEENS4_18smem_ptr_flag_bitsILi16EEENSV_INS5_IJNSA_ILi8EEESI_EEENS5_IJSI_SC_EEEEEEEvNS4_8identityENS4_23SM90_TMA_LOAD_MULTICASTES1C_vS1D_EENS_8epilogue10collective6detail29Sm90TmaWarpSpecializedAdapterINS1H_15DefaultEpilogueISK_SL_SL_NS1G_6thread17LinearCombinationISK_Li1EffLNS1L_9ScaleType4KindE0ELNS_15FloatRoundStyleE2ESK_EENS1_15EpilogueDefaultEEEEEvvEEEEvNT_6ParamsE)
	.align		4
        /*000c*/ 	.word	index@(__assertfail)
	.align		4
        /*0010*/ 	.word	0x00000000
	.align		4
        /*0014*/ 	.word	0xfffffffe
	.align		4
        /*0018*/ 	.word	0x00000000
	.align		4
        /*001c*/ 	.word	0xfffffffd
	.align		4
        /*0020*/ 	.word	0x00000000
	.align		4
        /*0024*/ 	.word	0xfffffffc


//--------------------- .nv.constant4             --------------------------
	.section	.nv.constant4,"a",@progbits
	.align	8
	.align		8
.nv.constant4:
        /*0000*/ 	.dword	__assertfail
	.align		8
        /*0008*/ 	.dword	__unnamed_1
	.align		8
        /*0010*/ 	.dword	_ZN39_INTERNAL_488c4815_4_k_cu_3f82ec38_95544cuda3std3__45__cpo5beginE
	.align		8
        /*0018*/ 	.dword	_ZN39_INTERNAL_488c4815_4_k_cu_3f82ec38_95544cuda3std3__45__cpo3endE
	.align		8
        /*0020*/ 	.dword	_ZN39_INTERNAL_488c4815_4_k_cu_3f82ec38_95544cuda3std3__45__cpo6cbeginE
	.align		8
        /*0028*/ 	.dword	_ZN39_INTERNAL_488c4815_4_k_cu_3f82ec38_95544cuda3std3__45__cpo4cendE
	.align		8
        /*0030*/ 	.dword	_ZN39_INTERNAL_488c4815_4_k_cu_3f82ec38_95544cuda3std3__441_GLOBAL__N__488c4815_4_k_cu_3f82ec38_95546ignoreE
	.align		8
        /*0038*/ 	.dword	_ZN39_INTERNAL_488c4815_4_k_cu_3f82ec38_95544cuda3std3__419piecewise_constructE
	.align		8
        /*0040*/ 	.dword	_ZN39_INTERNAL_488c4815_4_k_cu_3f82ec38_95544cuda3std3__48in_placeE
	.align		8
        /*0048*/ 	.dword	_ZN39_INTERNAL_488c4815_4_k_cu_3f82ec38_95544cuda3std6ranges3__45__cpo4swapE
	.align		8
        /*0050*/ 	.dword	_ZN39_INTERNAL_488c4815_4_k_cu_3f82ec38_95544cuda3std6ranges3__45__cpo9iter_moveE
	.align		8
        /*0058*/ 	.dword	_ZN39_INTERNAL_488c4815_4_k_cu_3f82ec38_95544cute7productE
	.align		8
        /*0060*/ 	.dword	_ZN39_INTERNAL_488c4815_4_k_cu_3f82ec38_95544cute1_E
	.align		8
        /*0068*/ 	.dword	$str$22
	.align		8
        /*0070*/ 	.dword	$str$23


//--------------------- .text._ZN7cutlass13device_kernelINS_4gemm6kernel13GemmUniversalIN4cute5tupleIJiiiiEEENS1_10collective13CollectiveMmaINS1_34MainloopSm90TmaGmmaWarpSpecializedILi17ENS5_IJNS4_1CILi2EEENSA_ILi1EEESC_EEENS1_35KernelTmaWarpSpecializedCooperativeEEENS5_IJNSA_ILi128EEENSA_ILi80EEENSA_ILi32EEEEEENS_6half_tENS5_IJlSC_lEEESK_SL_NS4_8TiledMMAINS4_8MMA_AtomIJNS4_4SM904GMMA25MMA_64x16x16_F32F16F16_SSILNSP_5MajorE0ELSR_0ELNSP_7ScaleInE1ELSS_1EEEEEENS4_6LayoutISD_NS5_IJSC_NSA_ILi0EEESW_EEEEENS5_IJNS4_10UnderscoreESZ_SZ_EEEEENS4_13SM90_TMA_LOADENS4_14ComposedLayoutINS4_7SwizzleILi2ELi4ELi3EEENS4_18smem_ptr_flag_bitsILi16EEENSV_INS5_IJNSA_ILi8EEESI_EEENS5_IJSI_SC_EEEEEEEvNS4_8identityENS4_23SM90_TMA_LOAD_MULTICASTES1C_vS1D_EENS_8epilogue10collective6detail29Sm90TmaWarpSpecializedAdapterINS1H_15DefaultEpilogueISK_SL_SL_NS1G_6thread17LinearCombinationISK_Li1EffLNS1L_9ScaleType4KindE0ELNS_15FloatRoundStyleE2ESK_EENS1_15EpilogueDefaultEEEEEvvEEEEvNT_6ParamsE --------------------------
	.section	.text._ZN7cutlass13device_kernelINS_4gemm6kernel13GemmUniversalIN4cute5tupleIJiiiiEEENS1_10collective13CollectiveMmaINS1_34MainloopSm90TmaGmmaWarpSpecializedILi17ENS5_IJNS4_1CILi2EEENSA_ILi1EEESC_EEENS1_35KernelTmaWarpSpecializedCooperativeEEENS5_IJNSA_ILi128EEENSA_ILi80EEENSA_ILi32EEEEEENS_6half_tENS5_IJlSC_lEEESK_SL_NS4_8TiledMMAINS4_8MMA_AtomIJNS4_4SM904GMMA25MMA_64x16x16_F32F16F16_SSILNSP_5MajorE0ELSR_0ELNSP_7ScaleInE1ELSS_1EEEEEENS4_6LayoutISD_NS5_IJSC_NSA_ILi0EEESW_EEEEENS5_IJNS4_10UnderscoreESZ_SZ_EEEEENS4_13SM90_TMA_LOADENS4_14ComposedLayoutINS4_7SwizzleILi2ELi4ELi3EEENS4_18smem_ptr_flag_bitsILi16EEENSV_INS5_IJNSA_ILi8EEESI_EEENS5_IJSI_SC_EEEEEEEvNS4_8identityENS4_23SM90_TMA_LOAD_MULTICASTES1C_vS1D_EENS_8epilogue10collective6detail29Sm90TmaWarpSpecializedAdapterINS1H_15DefaultEpilogueISK_SL_SL_NS1G_6thread17LinearCombinationISK_Li1EffLNS1L_9ScaleType4KindE0ELNS_15FloatRoundStyleE2ESK_EENS1_15EpilogueDefaultEEEEEvvEEEEvNT_6ParamsE,"ax",@progbits
	.align	128
.text._ZN7cutlass13device_kernelINS_4gemm6kernel13GemmUniversalIN4cute5tupleIJiiiiEEENS1_10collective13CollectiveMmaINS1_34MainloopSm90TmaGmmaWarpSpecializedILi17ENS5_IJNS4_1CILi2EEENSA_ILi1EEESC_EEENS1_35KernelTmaWarpSpecializedCooperativeEEENS5_IJNSA_ILi128EEENSA_ILi80EEENSA_ILi32EEEEEENS_6half_tENS5_IJlSC_lEEESK_SL_NS4_8TiledMMAINS4_8MMA_AtomIJNS4_4SM904GMMA25MMA_64x16x16_F32F16F16_SSILNSP_5MajorE0ELSR_0ELNSP_7ScaleInE1ELSS_1EEEEEENS4_6LayoutISD_NS5_IJSC_NSA_ILi0EEESW_EEEEENS5_IJNS4_10UnderscoreESZ_SZ_EEEEENS4_13SM90_TMA_LOADENS4_14ComposedLayoutINS4_7SwizzleILi2ELi4ELi3EEENS4_18smem_ptr_flag_bitsILi16EEENSV_INS5_IJNSA_ILi8EEESI_EEENS5_IJSI_SC_EEEEEEEvNS4_8identityENS4_23SM90_TMA_LOAD_MULTICASTES1C_vS1D_EENS_8epilogue10collective6detail29Sm90TmaWarpSpecializedAdapterINS1H_15DefaultEpilogueISK_SL_SL_NS1G_6thread17LinearCombinationISK_Li1EffLNS1L_9ScaleType4KindE0ELNS_15FloatRoundStyleE2ESK_EENS1_15EpilogueDefaultEEEEEvvEEEEvNT_6ParamsE:
        .type           _ZN7cutlass13device_kernelINS_4gemm6kernel13GemmUniversalIN4cute5tupleIJiiiiEEENS1_10collective13CollectiveMmaINS1_34MainloopSm90TmaGmmaWarpSpecializedILi17ENS5_IJNS4_1CILi2EEENSA_ILi1EEESC_EEENS1_35KernelTmaWarpSpecializedCooperativeEEENS5_IJNSA_ILi128EEENSA_ILi80EEENSA_ILi32EEEEEENS_6half_tENS5_IJlSC_lEEESK_SL_NS4_8TiledMMAINS4_8MMA_AtomIJNS4_4SM904GMMA25MMA_64x16x16_F32F16F16_SSILNSP_5MajorE0ELSR_0ELNSP_7ScaleInE1ELSS_1EEEEEENS4_6LayoutISD_NS5_IJSC_NSA_ILi0EEESW_EEEEENS5_IJNS4_10UnderscoreESZ_SZ_EEEEENS4_13SM90_TMA_LOADENS4_14ComposedLayoutINS4_7SwizzleILi2ELi4ELi3EEENS4_18smem_ptr_flag_bitsILi16EEENSV_INS5_IJNSA_ILi8EEESI_EEENS5_IJSI_SC_EEEEEEEvNS4_8identityENS4_23SM90_TMA_LOAD_MULTICASTES1C_vS1D_EENS_8epilogue10collective6detail29Sm90TmaWarpSpecializedAdapterINS1H_15DefaultEpilogueISK_SL_SL_NS1G_6thread17LinearCombinationISK_Li1EffLNS1L_9ScaleType4KindE0ELNS_15FloatRoundStyleE2ESK_EENS1_15EpilogueDefaultEEEEEvvEEEEvNT_6ParamsE,@function
        .size           _ZN7cutlass13device_kernelINS_4gemm6kernel13GemmUniversalIN4cute5tupleIJiiiiEEENS1_10collective13CollectiveMmaINS1_34MainloopSm90TmaGmmaWarpSpecializedILi17ENS5_IJNS4_1CILi2EEENSA_ILi1EEESC_EEENS1_35KernelTmaWarpSpecializedCooperativeEEENS5_IJNSA_ILi128EEENSA_ILi80EEENSA_ILi32EEEEEENS_6half_tENS5_IJlSC_lEEESK_SL_NS4_8TiledMMAINS4_8MMA_AtomIJNS4_4SM904GMMA25MMA_64x16x16_F32F16F16_SSILNSP_5MajorE0ELSR_0ELNSP_7ScaleInE1ELSS_1EEEEEENS4_6LayoutISD_NS5_IJSC_NSA_ILi0EEESW_EEEEENS5_IJNS4_10UnderscoreESZ_SZ_EEEEENS4_13SM90_TMA_LOADENS4_14ComposedLayoutINS4_7SwizzleILi2ELi4ELi3EEENS4_18smem_ptr_flag_bitsILi16EEENSV_INS5_IJNSA_ILi8EEESI_EEENS5_IJSI_SC_EEEEEEEvNS4_8identityENS4_23SM90_TMA_LOAD_MULTICASTES1C_vS1D_EENS_8epilogue10collective6detail29Sm90TmaWarpSpecializedAdapterINS1H_15DefaultEpilogueISK_SL_SL_NS1G_6thread17LinearCombinationISK_Li1EffLNS1L_9ScaleType4KindE0ELNS_15FloatRoundStyleE2ESK_EENS1_15EpilogueDefaultEEEEEvvEEEEvNT_6ParamsE,(.L_x_176 - _ZN7cutlass13device_kernelINS_4gemm6kernel13GemmUniversalIN4cute5tupleIJiiiiEEENS1_10collective13CollectiveMmaINS1_34MainloopSm90TmaGmmaWarpSpecializedILi17ENS5_IJNS4_1CILi2EEENSA_ILi1EEESC_EEENS1_35KernelTmaWarpSpecializedCooperativeEEENS5_IJNSA_ILi128EEENSA_ILi80EEENSA_ILi32EEEEEENS_6half_tENS5_IJlSC_lEEESK_SL_NS4_8TiledMMAINS4_8MMA_AtomIJNS4_4SM904GMMA25MMA_64x16x16_F32F16F16_SSILNSP_5MajorE0ELSR_0ELNSP_7ScaleInE1ELSS_1EEEEEENS4_6LayoutISD_NS5_IJSC_NSA_ILi0EEESW_EEEEENS5_IJNS4_10UnderscoreESZ_SZ_EEEEENS4_13SM90_TMA_LOADENS4_14ComposedLayoutINS4_7SwizzleILi2ELi4ELi3EEENS4_18smem_ptr_flag_bitsILi16EEENSV_INS5_IJNSA_ILi8EEESI_EEENS5_IJSI_SC_EEEEEEEvNS4_8identityENS4_23SM90_TMA_LOAD_MULTICASTES1C_vS1D_EENS_8epilogue10collective6detail29Sm90TmaWarpSpecializedAdapterINS1H_15DefaultEpilogueISK_SL_SL_NS1G_6thread17LinearCombinationISK_Li1EffLNS1L_9ScaleType4KindE0ELNS_15FloatRoundStyleE2ESK_EENS1_15EpilogueDefaultEEEEEvvEEEEvNT_6ParamsE)
        .other          _ZN7cutlass13device_kernelINS_4gemm6kernel13GemmUniversalIN4cute5tupleIJiiiiEEENS1_10collective13CollectiveMmaINS1_34MainloopSm90TmaGmmaWarpSpecializedILi17ENS5_IJNS4_1CILi2EEENSA_ILi1EEESC_EEENS1_35KernelTmaWarpSpecializedCooperativeEEENS5_IJNSA_ILi128EEENSA_ILi80EEENSA_ILi32EEEEEENS_6half_tENS5_IJlSC_lEEESK_SL_NS4_8TiledMMAINS4_8MMA_AtomIJNS4_4SM904GMMA25MMA_64x16x16_F32F16F16_SSILNSP_5MajorE0ELSR_0ELNSP_7ScaleInE1ELSS_1EEEEEENS4_6LayoutISD_NS5_IJSC_NSA_ILi0EEESW_EEEEENS5_IJNS4_10UnderscoreESZ_SZ_EEEEENS4_13SM90_TMA_LOADENS4_14ComposedLayoutINS4_7SwizzleILi2ELi4ELi3EEENS4_18smem_ptr_flag_bitsILi16EEENSV_INS5_IJNSA_ILi8EEESI_EEENS5_IJSI_SC_EEEEEEEvNS4_8identityENS4_23SM90_TMA_LOAD_MULTICASTES1C_vS1D_EENS_8epilogue10collective6detail29Sm90TmaWarpSpecializedAdapterINS1H_15DefaultEpilogueISK_SL_SL_NS1G_6thread17LinearCombinationISK_Li1EffLNS1L_9ScaleType4KindE0ELNS_15FloatRoundStyleE2ESK_EENS1_15EpilogueDefaultEEEEEvvEEEEvNT_6ParamsE,@"STO_CUDA_ENTRY STV_DEFAULT"
_ZN7cutlass13device_kernelINS_4gemm6kernel13GemmUniversalIN4cute5tupleIJiiiiEEENS1_10collective13CollectiveMmaINS1_34MainloopSm90TmaGmmaWarpSpecializedILi17ENS5_IJNS4_1CILi2EEENSA_ILi1EEESC_EEENS1_35KernelTmaWarpSpecializedCooperativeEEENS5_IJNSA_ILi128EEENSA_ILi80EEENSA_ILi32EEEEEENS_6half_tENS5_IJlSC_lEEESK_SL_NS4_8TiledMMAINS4_8MMA_AtomIJNS4_4SM904GMMA25MMA_64x16x16_F32F16F16_SSILNSP_5MajorE0ELSR_0ELNSP_7ScaleInE1ELSS_1EEEEEENS4_6LayoutISD_NS5_IJSC_NSA_ILi0EEESW_EEEEENS5_IJNS4_10UnderscoreESZ_SZ_EEEEENS4_13SM90_TMA_LOADENS4_14ComposedLayoutINS4_7SwizzleILi2ELi4ELi3EEENS4_18smem_ptr_flag_bitsILi16EEENSV_INS5_IJNSA_ILi8EEESI_EEENS5_IJSI_SC_EEEEEEEvNS4_8identityENS4_23SM90_TMA_LOAD_MULTICASTES1C_vS1D_EENS_8epilogue10collective6detail29Sm90TmaWarpSpecializedAdapterINS1H_15DefaultEpilogueISK_SL_SL_NS1G_6thread17LinearCombinationISK_Li1EffLNS1L_9ScaleType4KindE0ELNS_15FloatRoundStyleE2ESK_EENS1_15EpilogueDefaultEEEEEvvEEEEvNT_6ParamsE:
[----:B------:R-:W0:Y:S01]  /*0000*/  LDC R1, c[0x0][0x28] ;  /* 0x00000a00ff017b82 */ /* 0x000e220000000800 */
[----:B------:R-:W1:Y:S01]  /*0010*/  S2R R71, SR_TID.X ;  /* 0x0000000000477919 */ /* 0x000e620000002100 */
[----:B------:R-:W-:Y:S01]  /*0020*/  ELECT P0, URZ, PT ;  /* 0x00000000003f782f */ /* 0x000fe20003800000 */
[----:B------:R-:W-:Y:S01]  /*0030*/  BSSY B0, `(.L_x_0) ;  /* 0x000000f000007945 */ /* 0x000fe20003800000 */
[--C-:B-1----:R-:W-:Y:S02]  /*0040*/  SHF.R.U32.HI R0, RZ, 0x5, R71.reuse ;  /* 0x00000005ff007819 */ /* 0x102fe40000011647 */
[----:B------:R-:W-:-:S03]  /*0050*/  SHF.R.U32.HI R7, RZ, 0x7, R71 ;  /* 0x00000007ff077819 */ /* 0x000fc60000011647 */
[----:B------:R-:W1:Y:S04]  /*0060*/  SHFL.IDX PT, R3, R0, RZ, 0x1f ;  /* 0x00001fff00037589 */ /* 0x000e6800000e0000 */
[----:B------:R2:W3:Y:S01]  /*0070*/  SHFL.IDX PT, R2, R7, RZ, 0x1f ;  /* 0x00001fff07027589 */ /* 0x0004e200000e0000 */
[----:B-1----:R-:W-:-:S13]  /*0080*/  ISETP.NE.OR P0, PT, R3, RZ, !P0 ;  /* 0x000000ff0300720c */ /* 0x002fda0004705670 */
[----:B0-23--:R-:W-:Y:S05]  /*0090*/  @P0 BRA `(.L_x_1) ;  /* 0x0000000000200947 */ /* 0x00dfea0003800000 */
[----:B------:R-:W-:Y:S02]  /*00a0*/  ULDC.64 UR4, c[0x0][0x198] ;  /* 0x0000660000047ab9 */ /* 0x000fe40000000a00 */
[----:B------:R-:W-:Y:S02]  /*00b0*/  UIADD3 UR6, UP0, UR4, 0xf0, URZ ;  /* 0x000000f004067890 */ /* 0x000fe4000ff1e03f */
[----:B------:R-:W-:Y:S02]  /*00c0*/  UIADD3 UR4, UP1, UR4, 0x1f0, URZ ;  /* 0x000001f004047890 */ /* 0x000fe4000ff3e03f */
[----:B------:R-:W-:Y:S02]  /*00d0*/  UIADD3.X UR7, URZ, UR5, URZ, UP0, !UPT ;  /* 0x000000053f077290 */ /* 0x000fe400087fe43f */
[----:B------:R-:W-:-:S07]  /*00e0*/  UIADD3.X UR5, URZ, UR5, URZ, UP1, !UPT ;  /* 0x000000053f057290 */ /* 0x000fce0008ffe43f */
[----:B------:R0:W-:Y:S02]  /*00f0*/  UTMACCTL.PF [UR6] ;  /* 0x00000000060079b9 */ /* 0x0001e40008040000 */
[----:B------:R0:W-:Y:S02]  /*0100*/  UTMACCTL.PF [UR4] ;  /* 0x00000000040079b9 */ /* 0x0001e40008040000 */
[----:B0-----:R-:W-:Y:S01]  /*0110*/  NOP ;  /* 0x0000000000007918 */ /* 0x001fe20000000000 */
.L_x_1:
[----:B------:R-:W-:Y:S05]  /*0120*/  BSYNC B0 ;  /* 0x0000000000007941 */ /* 0x000fea0003800000 */
.L_x_0:
[----:B------:R-:W0:Y:S02]  /*0130*/  SHFL.IDX PT, R5, R0, RZ, 0x1f ;  /* 0x00001fff00057589 */ /* 0x000e2400000e0000 */
[----:B0-----:R-:W-:-:S13]  /*0140*/  ISETP.NE.AND P0, PT, R5, RZ, PT ;  /* 0x000000ff0500720c */ /* 0x001fda0003f05270 */
[----:B------:R-:W-:Y:S05]  /*0150*/  @P0 BRA `(.L_x_2) ;  /* 0x0000000000cc0947 */ /* 0x000fea0003800000 */
[----:B------:R-:W-:Y:S01]  /*0160*/  ELECT P0, URZ, PT ;  /* 0x00000000003f782f */ /* 0x000fe20003800000 */
[----:B------:R-:W-:-:S12]  /*0170*/  BSSY B0, `(.L_x_2) ;  /* 0x0000031000007945 */ /* 0x000fd80003800000 */
[----:B------:R-:W-:Y:S05]  /*0180*/  @!P0 BRA `(.L_x_3) ;  /* 0x0000000000bc8947 */ /* 0x000fea0003800000 */
[----:B------:R-:W0:Y:S01]  /*0190*/  S2UR UR8, SR_CgaCtaId ;  /* 0x00000000000879c3 */ /* 0x000e220000008800 */
[----:B------:R-:W-:Y:S01]  /*01a0*/  UMOV UR4, 0x400 ;  /* 0x0000040000047882 */ /* 0x000fe20000000000 */
[----:B------:R-:W-:Y:S01]  /*01b0*/  UMOV UR5, 0x1 ;  /* 0x0000000100057882 */ /* 0x000fe20000000000 */
[----:B------:R-:W-:Y:S02]  /*01c0*/  UMOV UR6, 0x4 ;  /* 0x0000000400067882 */ /* 0x000fe40000000000 */
[----:B------:R-:W-:-:S04]  /*01d0*/  UIADD3 UR6, -UR6, 0x100000, URZ ;  /* 0x0010000006067890 */ /* 0x000fc8000fffe13f */
[----:B------:R-:W-:Y:S02]  /*01e0*/  USHF.L.U32 UR7, UR6, 0xb, URZ ;  /* 0x0000000b06077899 */ /* 0x000fe4000800063f */
[----:B------:R-:W-:Y:S02]  /*01f0*/  USHF.L.U32 UR6, UR6, 0x1, URZ ;  /* 0x0000000106067899 */ /* 0x000fe4000800063f */
[----:B0-----:R-:W-:Y:S02]  /*0200*/  ULEA UR8, UR8, UR4, 0x18 ;  /* 0x0000000408087291 */ /* 0x001fe4000f8ec03f */
[----:B------:R-:W-:-:S04]  /*0210*/  UIADD3 UR4, -UR5, 0x100000, URZ ;  /* 0x0010000005047890 */ /* 0x000fc8000fffe13f */
[----:B------:R-:W-:Y:S02]  /*0220*/  USHF.L.U32 UR5, UR4, 0xb, URZ ;  /* 0x0000000b04057899 */ /* 0x000fe4000800063f */
[----:B------:R-:W-:Y:S01]  /*0230*/  USHF.L.U32 UR4, UR4, 0x1, URZ ;  /* 0x0000000104047899 */ /* 0x000fe2000800063f */
[----:B------:R-:W0:Y:S11]  /*0240*/  FENCE.VIEW.ASYNC.S ;  /* 0x00000000000073c6 */ /* 0x000e360000000000 */
[----:B0-----:R0:W1:Y:S01]  /*0250*/  SYNCS.EXCH.64 URZ, [UR8], UR4 ;  /* 0x00000004083f75b2 */ /* 0x0010620008000100 */
[----:B------:R0:W2:Y:S01]  /*0260*/  SYNCS.EXCH.64 URZ, [UR8+0x88], UR6 ;  /* 0x00008806083f75b2 */ /* 0x0000a20008000100 */
[----:B------:R0:W3:Y:S01]  /*0270*/  SYNCS.EXCH.64 URZ, [UR8+0x8], UR4 ;  /* 0x00000804083f75b2 */ /* 0x0000e20008000100 */
[----:B------:R0:W4:Y:S01]  /*0280*/  SYNCS.EXCH.64 URZ, [UR8+0x90], UR6 ;  /* 0x00009006083f75b2 */ /* 0x0001220008000100 */
[----:B------:R0:W0:Y:S01]  /*0290*/  SYNCS.EXCH.64 URZ, [UR8+0x10], UR4 ;  /* 0x00001004083f75b2 */ /* 0x0000220008000100 */
        /* <DEDUP_REMOVED lines=29> */
[----:B-1234-:R-:W-:Y:S01]  /*0470*/  NOP ;  /* 0x0000000000007918 */ /* 0x01efe20000000000 */
.L_x_3:
[----:B0-----:R-:W-:Y:S05]  /*0480*/  BSYNC B0 ;  /* 0x0000000000007941 */ /* 0x001fea0003800000 */
.L_x_2:
[----:B------:R-:W-:Y:S01]  /*0490*/  SHF.R.S32.HI R4, RZ, 0x1f, R71 ;  /* 0x0000001fff047819 */ /* 0x000fe20000011447 */
[----:B------:R-:W0:Y:S01]  /*04a0*/  SHFL.IDX PT, R0, R0, RZ, 0x1f ;  /* 0x00001fff00007589 */ /* 0x000e2200000e0000 */
[----:B------:R-:W1:Y:S01]  /*04b0*/  S2UR UR8, SR_CTAID.X ;  /* 0x00000000000879c3 */ /* 0x000e620000002500 */
[----:B------:R-:W-:Y:S02]  /*04c0*/  ELECT P0, URZ, PT ;  /* 0x00000000003f782f */ /* 0x000fe40003800000 */
[----:B------:R-:W-:Y:S01]  /*04d0*/  LEA.HI R4, R4, R71, RZ, 0x7 ;  /* 0x0000004704047211 */ /* 0x000fe200078f38ff */
[----:B------:R-:W-:Y:S01]  /*04e0*/  ULDC UR4, c[0x0][0x150] ;  /* 0x0000540000047ab9 */ /* 0x000fe20000000800 */
[----:B------:R-:W-:Y:S01]  /*04f0*/  SHF.R.S32.HI R6, RZ, 0x1f, R5 ;  /* 0x0000001fff067819 */ /* 0x000fe20000011405 */
[----:B------:R-:W-:Y:S01]  /*0500*/  NOP ;  /* 0x0000000000007918 */ /* 0x000fe20000000000 */
[----:B------:R-:W-:Y:S01]  /*0510*/  LOP3.LUT R4, R4, 0xffffff80, RZ, 0xc0, !PT ;  /* 0xffffff8004047812 */ /* 0x000fe200078ec0ff */
[----:B------:R-:W-:Y:S01]  /*0520*/  IMAD.MOV.U32 R19, RZ, RZ, 0x1 ;  /* 0x00000001ff137424 */ /* 0x000fe200078e00ff */
[----:B------:R-:W-:Y:S01]  /*0530*/  LEA.HI R6, R6, R5, RZ, 0x2 ;  /* 0x0000000506067211 */ /* 0x000fe200078f10ff */
[----:B------:R-:W2:Y:S01]  /*0540*/  LDC R12, c[0x0][0x144] ;  /* 0x00005100ff0c7b82 */ /* 0x000ea20000000800 */
[----:B------:R-:W-:Y:S01]  /*0550*/  NOP ;  /* 0x0000000000007918 */ /* 0x000fe20000000000 */
[----:B------:R-:W-:Y:S01]  /*0560*/  IMAD.IADD R8, R71, 0x1, -R4 ;  /* 0x0000000147087824 */ /* 0x000fe200078e0a04 */
[----:B------:R-:W-:Y:S01]  /*0570*/  LOP3.LUT R6, R6, 0x3ffffffc, RZ, 0xc0, !PT ;  /* 0x3ffffffc06067812 */ /* 0x000fe200078ec0ff */
[----:B------:R-:W3:Y:S01]  /*0580*/  S2R R4, SR_CTAID.Y ;  /* 0x0000000000047919 */ /* 0x000ee20000002600 */
[----:B------:R-:W-:-:S02]  /*0590*/  ISETP.NE.AND P3, PT, R2, RZ, PT ;  /* 0x000000ff0200720c */ /* 0x000fc40003f65270 */
[----:B------:R-:W-:Y:S01]  /*05a0*/  SHF.R.S32.HI R9, RZ, 0x1f, R8 ;  /* 0x0000001fff097819 */ /* 0x000fe20000011408 */
[----:B------:R-:W-:Y:S01]  /*05b0*/  IMAD.IADD R6, R5, 0x1, -R6 ;  /* 0x0000000105067824 */ /* 0x000fe200078e0a06 */
[----:B------:R-:W4:Y:S02]  /*05c0*/  LDC R14, c[0x0][0x140] ;  /* 0x00005000ff0e7b82 */ /* 0x000f240000000800 */
[----:B------:R-:W-:Y:S02]  /*05d0*/  LEA.HI R9, R9, R8, RZ, 0x3 ;  /* 0x0000000809097211 */ /* 0x000fe400078f18ff */
[----:B0-----:R-:W-:Y:S02]  /*05e0*/  ISETP.NE.OR P0, PT, R0, RZ, !P0 ;  /* 0x000000ff0000720c */ /* 0x001fe40004705670 */
[--C-:B------:R-:W-:Y:S02]  /*05f0*/  SHF.R.S32.HI R0, RZ, 0x3, R9.reuse ;  /* 0x00000003ff007819 */ /* 0x100fe40000011409 */
[----:B------:R-:W-:-:S02]  /*0600*/  SHF.R.S32.HI R9, RZ, 0x1f, R9 ;  /* 0x0000001fff097819 */ /* 0x000fc40000011409 */
[----:B-1----:R-:W-:Y:S02]  /*0610*/  I2FP.F32.U32 R10, UR8 ;  /* 0x00000008000a7c45 */ /* 0x002fe40008201000 */
[----:B------:R-:W-:-:S03]  /*0620*/  LEA.HI R9, R9, R0, RZ, 0x2 ;  /* 0x0000000009097211 */ /* 0x000fc600078f10ff */
[----:B------:R-:W-:Y:S01]  /*0630*/  FMUL R10, R10, UR4 ;  /* 0x000000040a0a7c20 */ /* 0x000fe20008400000 */
[----:B------:R-:W-:Y:S01]  /*0640*/  LOP3.LUT R9, R9, 0xfffffffc, RZ, 0xc0, !PT ;  /* 0xfffffffc09097812 */ /* 0x000fe200078ec0ff */
[----:B------:R-:W-:Y:S01]  /*0650*/  VOTEU.ALL UP0, P0 ;  /* 0x00000000003f7886 */ /* 0x000fe20000000000 */
[----:B------:R-:W-:Y:S01]  /*0660*/  ULDC UR4, c[0x0][0x154] ;  /* 0x0000550000047ab9 */ /* 0x000fe20000000800 */
[----:B------:R-:W-:Y:S02]  /*0670*/  VOTEU.ALL UP1, P0 ;  /* 0x00000000003f7886 */ /* 0x000fe40000020000 */
[----:B------:R-:W0:Y:S01]  /*0680*/  F2I.U32.TRUNC.NTZ R10, R10 ;  /* 0x0000000a000a7305 */ /* 0x000e22000020f000 */
[----:B------:R-:W-:Y:S01]  /*0690*/  IMAD.IADD R9, R0, 0x1, -R9 ;  /* 0x0000000100097824 */ /* 0x000fe200078e0a09 */
[----:B------:R-:W1:Y:S01]  /*06a0*/  @!UP0 S2UR UR7, SR_CgaCtaId ;  /* 0x00000000000789c3 */ /* 0x000e620000008800 */
[----:B------:R-:W-:Y:S01]  /*06b0*/  SHF.R.S32.HI R0, RZ, 0x1f, R3 ;  /* 0x0000001fff007819 */ /* 0x000fe20000011403 */
[----:B------:R-:W-:Y:S01]  /*06c0*/  @!UP0 UMOV UR6, 0x400 ;  /* 0x0000040000068882 */ /* 0x000fe20000000000 */
[----:B------:R-:W-:Y:S01]  /*06d0*/  IMAD R22, R6, 0x4, R9 ;  /* 0x0000000406167824 */ /* 0x000fe200078e0209 */
[----:B---3--:R-:W-:-:S02]  /*06e0*/  I2FP.F32.U32 R13, R4 ;  /* 0x00000004000d7245 */ /* 0x008fc40000201000 */
[----:B------:R-:W-:Y:S02]  /*06f0*/  LEA.HI R0, R0, R3, RZ, 0x2 ;  /* 0x0000000300007211 */ /* 0x000fe400078f10ff */
[----:B------:R-:W-:Y:S01]  /*0700*/  LEA.HI R6, R22, R22, RZ, 0x1 ;  /* 0x0000001616067211 */ /* 0x000fe200078f08ff */
[----:B------:R-:W-:Y:S01]  /*0710*/  FMUL R13, R13, UR4 ;  /* 0x000000040d0d7c20 */ /* 0x000fe20008400000 */
[----:B------:R-:W3:Y:S01]  /*0720*/  LDC R9, c[0x0][0x148] ;  /* 0x00005200ff097b82 */ /* 0x000ee20000000800 */
[----:B------:R-:W-:Y:S01]  /*0730*/  LOP3.LUT R0, R0, 0xfffffffc, RZ, 0xc0, !PT ;  /* 0xfffffffc00007812 */ /* 0x000fe200078ec0ff */
[----:B------:R-:W-:Y:S01]  /*0740*/  UMOV UR4, 0x20 ;  /* 0x0000002000047882 */ /* 0x000fe20000000000 */
[----:B------:R-:W-:Y:S01]  /*0750*/  LOP3.LUT R11, R6, 0xfffffffe, RZ, 0xc0, !PT ;  /* 0xfffffffe060b7812 */ /* 0x000fe200078ec0ff */
[----:B0-----:R-:W-:Y:S01]  /*0760*/  IMAD.MOV R15, RZ, RZ, -R10 ;  /* 0x000000ffff0f7224 */ /* 0x001fe200078e0a0a */
[----:B------:R-:W0:Y:S01]  /*0770*/  F2I.U32.TRUNC.NTZ R13, R13 ;  /* 0x0000000d000d7305 */ /* 0x000e22000020f000 */
[----:B------:R-:W-:Y:S01]  /*0780*/  IMAD.IADD R3, R3, 0x1, -R0 ;  /* 0x0000000103037824 */ /* 0x000fe200078e0a00 */
[----:B------:R-:W-:-:S04]  /*0790*/  @!UP0 UIADD3 UR4, -UR4, 0x100000, URZ ;  /* 0x0010000004048890 */ /* 0x000fc8000fffe13f */
[----:B------:R-:W-:Y:S02]  /*07a0*/  @!UP0 USHF.L.U32 UR5, UR4, 0xb, URZ ;  /* 0x0000000b04058899 */ /* 0x000fe4000800063f */
[----:B------:R-:W-:Y:S01]  /*07b0*/  @!UP0 USHF.L.U32 UR4, UR4, 0x1, URZ ;  /* 0x0000000104048899 */ /* 0x000fe2000800063f */
[----:B--2---:R-:W-:Y:S01]  /*07c0*/  IMAD R6, R12, R15, UR8 ;  /* 0x000000080c067e24 */ /* 0x004fe2000f8e020f */
[----:B----4-:R-:W-:Y:S01]  /*07d0*/  ISETP.EQ.U32.AND P2, PT, R14, 0x1, PT ;  /* 0x000000010e00780c */ /* 0x010fe20003f42070 */
[----:B------:R-:W-:Y:S01]  /*07e0*/  IMAD.IADD R11, R22, 0x1, -R11 ;  /* 0x00000001160b7824 */ /* 0x000fe200078e0a0b */
[----:B------:R-:W-:Y:S01]  /*07f0*/  ISETP.NE.AND P1, PT, R3, 0x3, PT ;  /* 0x000000030300780c */ /* 0x000fe20003f25270 */
[----:B-1----:R-:W-:-:S03]  /*0800*/  @!UP0 ULEA UR6, UR7, UR6, 0x18 ;  /* 0x0000000607068291 */ /* 0x002fc6000f8ec03f */
[----:B------:R-:W-:Y:S01]  /*0810*/  ISETP.NE.AND P4, PT, R11, R6, PT ;  /* 0x000000060b00720c */ /* 0x000fe20003f85270 */
[----:B------:R-:W-:Y:S01]  /*0820*/  IMAD.SHL.U32 R11, R22, 0x4, RZ ;  /* 0x00000004160b7824 */ /* 0x000fe200078e00ff */
[----:B------:R-:W-:Y:S01]  /*0830*/  VOTEU.ALL UP0, P0 ;  /* 0x00000000003f7886 */ /* 0x000fe20000000000 */
[----:B------:R-:W-:Y:S01]  /*0840*/  LOP3.LUT P0, RZ, R8, 0x7, RZ, 0xc0, !PT ;  /* 0x0000000708ff7812 */ /* 0x000fe2000780c0ff */
[----:B------:R-:W-:Y:S01]  /*0850*/  VIADD R8, R2, 0xffffffff ;  /* 0xffffffff02087836 */ /* 0x000fe20000000000 */
[----:B------:R-:W-:Y:S01]  /*0860*/  ISETP.EQ.OR P1, PT, R3, RZ, !P1 ;  /* 0x000000ff0300720c */ /* 0x000fe20004f22670 */
[----:B0-----:R-:W-:Y:S01]  /*0870*/  IMAD.MOV R23, RZ, RZ, -R13 ;  /* 0x000000ffff177224 */ /* 0x001fe200078e0a0d */
[----:B------:R-:W-:Y:S02]  /*0880*/  LOP3.LUT R22, R22, 0xc, R11, 0x78, !PT ;  /* 0x0000000c16167812 */ /* 0x000fe400078e780b */
[----:B------:R-:W-:Y:S01]  /*0890*/  ISETP.EQ.AND P1, PT, R2, RZ, P1 ;  /* 0x000000ff0200720c */ /* 0x000fe20000f22270 */
[----:B---3--:R-:W-:Y:S01]  /*08a0*/  IMAD R11, R9, R23, R4 ;  /* 0x00000017090b7224 */ /* 0x008fe200078e0204 */
[C---:B------:R-:W-:Y:S01]  /*08b0*/  ISETP.LT.U32.AND P0, PT, R22.reuse, 0x2, !P0 ;  /* 0x000000021600780c */ /* 0x040fe20004701070 */
[----:B------:R-:W0:Y:S02]  /*08c0*/  FENCE.VIEW.ASYNC.S ;  /* 0x00000000000073c6 */ /* 0x000e240000000000 */
[----:B0-----:R0:W1:Y:S01]  /*08d0*/  @!UP0 SYNCS.EXCH.64 URZ, [UR6+0x120], UR4 ;  /* 0x00012004063f85b2 */ /* 0x0010620008000100 */
[----:B------:R-:W-:-:S02]  /*08e0*/  @P4 LEA.HI R0, R22, R22, RZ, 0x1 ;  /* 0x0000001616004211 */ /* 0x000fc400078f08ff */
[----:B------:R-:W-:Y:S02]  /*08f0*/  ISETP.GE.U32.AND P6, PT, R8, 0x2, PT ;  /* 0x000000020800780c */ /* 0x000fe40003fc6070 */
[----:B------:R-:W-:Y:S02]  /*0900*/  @P4 SHF.R.S32.HI R0, RZ, 0x1, R0 ;  /* 0x00000001ff004819 */ /* 0x000fe40000011400 */
[----:B------:R-:W-:Y:S02]  /*0910*/  SEL R18, RZ, 0x1, !P1 ;  /* 0x00000001ff127807 */ /* 0x000fe40004800000 */
[----:B------:R-:W-:Y:S02]  /*0920*/  @P4 ISETP.NE.AND P5, PT, R0, R11, PT ;  /* 0x0000000b0000420c */ /* 0x000fe40003fa5270 */
[----:B------:R-:W-:Y:S02]  /*0930*/  SEL R0, RZ, 0x1, !P0 ;  /* 0x00000001ff007807 */ /* 0x000fe40004000000 */
[----:B------:R-:W-:-:S02]  /*0940*/  @P4 SEL R19, RZ, 0x1, P5 ;  /* 0x00000001ff134807 */ /* 0x000fc40002800000 */
[----:B------:R-:W-:Y:S01]  /*0950*/  SEL R18, R18, 0x2, P6 ;  /* 0x0000000212127807 */ /* 0x000fe20003000000 */
[----:B------:R0:W2:Y:S01]  /*0960*/  @!UP1 SYNCS.EXCH.64 URZ, [UR6+0x128], UR4 ;  /* 0x00012804063f95b2 */ /* 0x0000a20008000100 */
[----:B------:R-:W-:Y:S01]  /*0970*/  LOP3.LUT R19, R19, R0, RZ, 0xc0, !PT ;  /* 0x0000000013137212 */ /* 0x000fe200078ec0ff */
[----:B------:R-:W-:Y:S01]  /*0980*/  NOP ;  /* 0x0000000000007918 */ /* 0x000fe20000000000 */
[----:B------:R-:W-:Y:S01]  /*0990*/  LOP3.LUT R0, R71, 0x7f, RZ, 0xc0, !PT ;  /* 0x0000007f47007812 */ /* 0x000fe200078ec0ff */
[----:B------:R-:W-:Y:S06]  /*09a0*/  @!P2 BRA `(.L_x_4) ;  /* 0x000000000008a947 */ /* 0x000fec0003800000 */
[----:B-12---:R-:W-:Y:S01]  /*09b0*/  UCGABAR_ARV ;  /* 0x00000000000079c7 */ /* 0x006fe20008000000 */
[----:B------:R-:W-:Y:S05]  /*09c0*/  BRA `(.L_x_5) ;  /* 0x0000000000047947 */ /* 0x000fea0003800000 */
.L_x_4:
[----:B-12---:R-:W-:Y:S01]  /*09d0*/  NOP ;  /* 0x0000000000007918 */ /* 0x006fe20000000000 */
.L_x_5:
[----:B------:R-:W1:Y:S01]  /*09e0*/  LDC R2, c[0x0][0x65c] ;  /* 0x00019700ff027b82 */ /* 0x000e620000000800 */
[----:B------:R-:W-:Y:S02]  /*09f0*/  IMAD.U32 R10, RZ, RZ, UR8 ;  /* 0x00000008ff0a7e24 */ /* 0x000fe4000f8e00ff */
[----:B------:R-:W-:Y:S01]  /*0a00*/  IMAD.MOV.U32 R11, RZ, RZ, RZ ;  /* 0x000000ffff0b7224 */ /* 0x000fe200078e00ff */
[----:B-1----:R-:W-:-:S04]  /*0a10*/  ISETP.NE.AND P1, PT, R2, 0x1, PT ;  /* 0x000000010200780c */ /* 0x002fc80003f25270 */
[----:B------:R-:W-:-:S09]  /*0a20*/  P2R R5, PR, RZ, 0x2 ;  /* 0x00000002ff057803 */ /* 0x000fd20000000000 */
[----:B------:R-:W1:Y:S01]  /*0a30*/  @P1 LDC R17, c[0x0][0x10] ;  /* 0x00000400ff111b82 */ /* 0x000e620000000800 */
[----:B------:R-:W-:Y:S02]  /*0a40*/  @P1 IMAD.MOV.U32 R5, RZ, RZ, RZ ;  /* 0x000000ffff051224 */ /* 0x000fe400078e00ff */
[----:B------:R-:W-:-:S05]  /*0a50*/  @P1 IMAD.MOV.U32 R15, RZ, RZ, RZ ;  /* 0x000000ffff0f1224 */ /* 0x000fca00078e00ff */
[----:B------:R-:W2:Y:S01]  /*0a60*/  @!P1 LDC R13, c[0x0][0xc] ;  /* 0x00000300ff0d9b82 */ /* 0x000ea20000000800 */
[----:B0-----:R-:W-:Y:S01]  /*0a70*/  ULDC UR4, c[0x0][0xc] ;  /* 0x0000030000047ab9 */ /* 0x001fe20000000800 */
[----:B------:R-:W-:Y:S01]  /*0a80*/  ULDC UR5, c[0x0][0x10] ;  /* 0x0000040000057ab9 */ /* 0x000fe20000000800 */
[----:B------:R-:W-:Y:S01]  /*0a90*/  ULDC UR6, c[0x0][0x14] ;  /* 0x0000050000067ab9 */ /* 0x000fe20000000800 */
[----:B------:R-:W-:-:S04]  /*0aa0*/  UIMAD.WIDE.U32 UR4, UR4, UR5, URZ ;  /* 0x00000005040472a5 */ /* 0x000fc8000f8e003f */
[----:B------:R-:W-:Y:S02]  /*0ab0*/  UIMAD.WIDE.U32 UR36, UR4, UR6, URZ ;  /* 0x00000006042472a5 */ /* 0x000fe4000f8e003f */
[----:B------:R-:W-:-:S04]  /*0ac0*/  UIMAD UR42, UR5, UR6, URZ ;  /* 0x00000006052a72a4 */ /* 0x000fc8000f8e023f */
[----:B------:R-:W-:Y:S01]  /*0ad0*/  UIADD3 UR42, UR37, UR42, URZ ;  /* 0x0000002a252a7290 */ /* 0x000fe2000fffe03f */
[----:B-1----:R-:W-:-:S04]  /*0ae0*/  @P1 IMAD.WIDE.U32 R16, R17, UR8, R4 ;  /* 0x0000000811101c25 */ /* 0x002fc8000f8e0004 */
[----:B------:R-:W-:Y:S02]  /*0af0*/  @P1 IMAD.IADD R17, R17, 0x1, R15 ;  /* 0x0000000111111824 */ /* 0x000fe400078e020f */
[----:B--2---:R-:W-:-:S04]  /*0b00*/  @!P1 IMAD.WIDE.U32 R10, R4, R13, R10 ;  /* 0x0000000d040a9225 */ /* 0x004fc800078e000a */
[----:B------:R-:W-:Y:S02]  /*0b10*/  @!P1 IMAD.MOV.U32 R16, RZ, RZ, R10 ;  /* 0x000000ffff109224 */ /* 0x000fe400078e000a */
[----:B------:R-:W-:Y:S01]  /*0b20*/  @!P1 IMAD.MOV.U32 R17, RZ, RZ, R11 ;  /* 0x000000ffff119224 */ /* 0x000fe200078e000b */
[----:B------:R-:W-:Y:S06]  /*0b30*/  @!P2 BRA `(.L_x_6) ;  /* 0x00000000000ca947 */ /* 0x000fec0003800000 */
[----:B------:R-:W-:Y:S01]  /*0b40*/  UCGABAR_WAIT ;  /* 0x0000000000007dc7 */ /* 0x000fe20008000000 */
[----:B------:R-:W-:Y:S01]  /*0b50*/  CCTL.IVALL ;  /* 0x00000000ff00798f */ /* 0x000fe20002000000 */
[----:B------:R-:W-:Y:S05]  /*0b60*/  BRA `(.L_x_7) ;  /* 0x0000000000047947 */ /* 0x000fea0003800000 */
.L_x_6:
[----:B------:R-:W-:Y:S06]  /*0b70*/  BAR.SYNC.DEFER_BLOCKING 0x0 ;  /* 0x0000000000007b1d */ /* 0x000fec0000010000 */
.L_x_7:
[----:B------:R-:W-:Y:S05]  /*0b80*/  @!P3 BRA `(.L_x_8) ;  /* 0x0000004800ecb947 */ /* 0x000fea0003800000 */
[----:B------:R-:W-:-:S13]  /*0b90*/  ISETP.GT.U32.AND P0, PT, R8, 0x1, PT ;  /* 0x000000010800780c */ /* 0x000fda0003f04070 */
[----:B------:R-:W-:Y:S05]  /*0ba0*/  @P0 EXIT ;  /* 0x000000000000094d */ /* 0x000fea0003800000 */
[----:B------:R-:W-:Y:S01]  /*0bb0*/  ULDC.64 UR4, c[0x0][0x650] ;  /* 0x0001940000047ab9 */ /* 0x000fe20000000a00 */
[----:B------:R-:W-:Y:S01]  /*0bc0*/  PRMT R3, RZ, 0x7610, R3 ;  /* 0x00007610ff037816 */ /* 0x000fe20000000003 */
[----:B------:R-:W-:Y:S01]  /*0bd0*/  IMAD.MOV.U32 R77, RZ, RZ, -0x1 ;  /* 0xffffffffff4d7424 */ /* 0x000fe200078e00ff */
[----:B------:R-:W-:Y:S01]  /*0be0*/  ISETP.GE.U32.AND P0, PT, R16, UR4, PT ;  /* 0x0000000410007c0c */ /* 0x000fe2000bf06070 */
[----:B------:R-:W-:Y:S02]  /*0bf0*/  IMAD.MOV.U32 R76, RZ, RZ, -0x1 ;  /* 0xffffffffff4c7424 */ /* 0x000fe400078e00ff */
[----:B------:R-:W-:Y:S01]  /*0c00*/  IMAD.MOV.U32 R75, RZ, RZ, -0x1 ;  /* 0xffffffffff4b7424 */ /* 0x000fe200078e00ff */
[----:B------:R-:W-:-:S13]  /*0c10*/  ISETP.GE.U32.AND.EX P0, PT, R17, UR5, PT, P0 ;  /* 0x0000000511007c0c */ /* 0x000fda000bf06100 */
[----:B------:R-:W-:Y:S05]  /*0c20*/  @P0 BRA `(.L_x_9) ;  /* 0x0000000400280947 */ /* 0x000fea0003800000 */
[----:B------:R-:W0:Y:S01]  /*0c30*/  LDC.64 R24, c[0x0][0x628] ;  /* 0x00018a00ff187b82 */ /* 0x000e220000000a00 */
[----:B------:R-:W-:Y:S02]  /*0c40*/  IMAD.MOV.U32 R10, RZ, RZ, R16 ;  /* 0x000000ffff0a7224 */ /* 0x000fe400078e0010 */
[----:B------:R-:W-:-:S05]  /*0c50*/  IMAD.MOV.U32 R11, RZ, RZ, R17 ;  /* 0x000000ffff0b7224 */ /* 0x000fca00078e0011 */
[----:B------:R-:W1:Y:S08]  /*0c60*/  LDC R8, c[0x0][0x630] ;  /* 0x00018c00ff087b82 */ /* 0x000e700000000800 */
[----:B------:R-:W2:Y:S01]  /*0c70*/  LDC.64 R26, c[0x0][0x620] ;  /* 0x00018800ff1a7b82 */ /* 0x000ea20000000a00 */
[----:B0-----:R-:W-:-:S04]  /*0c80*/  ISETP.NE.U32.AND P0, PT, R24, RZ, PT ;  /* 0x000000ff1800720c */ /* 0x001fc80003f05070 */
[----:B------:R-:W-:-:S13]  /*0c90*/  ISETP.NE.AND.EX P0, PT, R25, RZ, PT, P0 ;  /* 0x000000ff1900720c */ /* 0x000fda0003f05300 */
[----:B-12---:R-:W-:Y:S05]  /*0ca0*/  @!P0 BRA `(.L_x_10) ;  /* 0x0000000000288947 */ /* 0x006fea0003800000 */
[----:B------:R-:W0:Y:S02]  /*0cb0*/  LDC R3, c[0x0][0x634] ;  /* 0x00018d00ff037b82 */ /* 0x000e240000000800 */
[----:B0-----:R-:W-:-:S05]  /*0cc0*/  IADD3 R3, P0, R16, R3, RZ ;  /* 0x0000000310037210 */ /* 0x001fca0007f1e0ff */
[----:B------:R-:W-:-:S04]  /*0cd0*/  IMAD.X R21, RZ, RZ, R17, P0 ;  /* 0x000000ffff157224 */ /* 0x000fc800000e0611 */
[----:B------:R-:W-:-:S04]  /*0ce0*/  IMAD.WIDE.U32 R10, R21, R24, RZ ;  /* 0x00000018150a7225 */ /* 0x000fc800078e00ff */
[----:B------:R-:W-:-:S04]  /*0cf0*/  IMAD.WIDE.U32 R12, P0, R3, R25, R10 ;  /* 0x00000019030c7225 */ /* 0x000fc8000780000a */
[----:B------:R-:W-:-:S04]  /*0d00*/  IMAD.WIDE.U32 R10, R3, R24, RZ ;  /* 0x00000018030a7225 */ /* 0x000fc800078e00ff */
[----:B------:R-:W-:Y:S01]  /*0d10*/  IMAD.X R15, RZ, RZ, RZ, P0 ;  /* 0x000000ffff0f7224 */ /* 0x000fe200000e06ff */
[----:B------:R-:W-:Y:S01]  /*0d20*/  IADD3 RZ, P0, R11, R12, RZ ;  /* 0x0000000c0bff7210 */ /* 0x000fe20007f1e0ff */
[----:B------:R-:W-:-:S04]  /*0d30*/  IMAD.MOV.U32 R14, RZ, RZ, R13 ;  /* 0x000000ffff0e7224 */ /* 0x000fc800078e000d */
[----:B------:R-:W-:-:S08]  /*0d40*/  IMAD.WIDE.U32.X R10, R21, R25, R14, P0 ;  /* 0x00000019150a7225 */ /* 0x000fd000000e040e */
.L_x_10:
[----:B------:R-:W0:Y:S01]  /*0d50*/  LDC.64 R30, c[0x0][0x640] ;  /* 0x00019000ff1e7b82 */ /* 0x000e220000000a00 */
[-CC-:B------:R-:W-:Y:S01]  /*0d60*/  SHF.R.U64 R75, R10, R8.reuse, R11.reuse ;  /* 0x000000080a4b7219 */ /* 0x180fe2000000120b */
[----:B------:R-:W-:Y:S01]  /*0d70*/  IMAD R29, R9, R23, R4 ;  /* 0x00000017091d7224 */ /* 0x000fe200078e0204 */
[----:B------:R-:W-:Y:S01]  /*0d80*/  SHF.R.U32.HI R3, RZ, R8, R11 ;  /* 0x00000008ff037219 */ /* 0x000fe2000001160b */
[----:B------:R-:W-:Y:S01]  /*0d90*/  IMAD.MOV.U32 R23, RZ, RZ, 0x1 ;  /* 0x00000001ff177424 */ /* 0x000fe200078e00ff */
[----:B------:R-:W-:-:S03]  /*0da0*/  IADD3 R5, P0, RZ, -R75, RZ ;  /* 0x8000004bff057210 */ /* 0x000fc60007f1e0ff */
[----:B------:R-:W1:Y:S02]  /*0db0*/  LDC R12, c[0x0][0x618] ;  /* 0x00018600ff0c7b82 */ /* 0x000e640000000800 */
[----:B------:R-:W-:Y:S02]  /*0dc0*/  IMAD.X R3, RZ, RZ, ~R3, P0 ;  /* 0x000000ffff037224 */ /* 0x000fe400000e0e03 */
[----:B------:R-:W-:-:S04]  /*0dd0*/  IMAD.WIDE.U32 R10, R5, R26, R16 ;  /* 0x0000001a050a7225 */ /* 0x000fc800078e0010 */
[----:B------:R-:W2:Y:S01]  /*0de0*/  LDC R20, c[0x0][0x608] ;  /* 0x00018200ff147b82 */ /* 0x000ea20000000800 */
[----:B------:R-:W-:Y:S02]  /*0df0*/  IMAD R8, R3, R26, RZ ;  /* 0x0000001a03087224 */ /* 0x000fe400078e02ff */
[----:B------:R-:W-:Y:S02]  /*0e00*/  IMAD.MOV.U32 R3, RZ, RZ, -0x1 ;  /* 0xffffffffff037424 */ /* 0x000fe400078e00ff */
[----:B------:R-:W-:-:S03]  /*0e10*/  IMAD R5, R5, R27, R8 ;  /* 0x0000001b05057224 */ /* 0x000fc600078e0208 */
[----:B------:R-:W3:Y:S01]  /*0e20*/  LDC R28, c[0x0][0x658] ;  /* 0x00019600ff1c7b82 */ /* 0x000ee20000000800 */
[----:B------:R-:W-:Y:S01]  /*0e30*/  IMAD.IADD R5, R11, 0x1, R5 ;  /* 0x000000010b057824 */ /* 0x000fe200078e0205 */
[----:B0-----:R-:W-:-:S04]  /*0e40*/  ISETP.NE.U32.AND P0, PT, R30, RZ, PT ;  /* 0x000000ff1e00720c */ /* 0x001fc80003f05070 */
[----:B------:R-:W-:Y:S02]  /*0e50*/  ISETP.NE.AND.EX P0, PT, R31, RZ, PT, P0 ;  /* 0x000000ff1f00720c */ /* 0x000fe40003f05300 */
[----:B------:R-:W0:Y:S01]  /*0e60*/  LDC R24, c[0x0][0x600] ;  /* 0x00018000ff187b82 */ /* 0x000e220000000800 */
[-CC-:B-1----:R-:W-:Y:S02]  /*0e70*/  SHF.R.U64 R14, R10, R12.reuse, R5.reuse ;  /* 0x0000000c0a0e7219 */ /* 0x182fe40000001205 */
[----:B------:R-:W-:-:S05]  /*0e80*/  SHF.R.U32.HI R5, RZ, R12, R5 ;  /* 0x0000000cff057219 */ /* 0x000fca0000011605 */
[----:B------:R-:W1:Y:S01]  /*0e90*/  LDC R15, c[0x0][0x648] ;  /* 0x00019200ff0f7b82 */ /* 0x000e620000000800 */
[-CC-:B--2---:R-:W-:Y:S02]  /*0ea0*/  SHF.R.U64 R27, R14, R20.reuse, R5.reuse ;  /* 0x000000140e1b7219 */ /* 0x184fe40000001205 */
[----:B------:R-:W-:-:S05]  /*0eb0*/  SHF.R.U32.HI R5, RZ, R20, R5 ;  /* 0x00000014ff057219 */ /* 0x000fca0000011605 */
[----:B------:R-:W2:Y:S01]  /*0ec0*/  LDC R21, c[0x0][0x638] ;  /* 0x00018e00ff157b82 */ /* 0x000ea20000000800 */
[-CC-:B---3--:R-:W-:Y:S02]  /*0ed0*/  SHF.R.U64 R20, R27, R28.reuse, R5.reuse ;  /* 0x0000001c1b147219 */ /* 0x188fe40000001205 */
[-C--:B------:R-:W-:Y:S02]  /*0ee0*/  SHF.L.U32 R3, R3, R28.reuse, RZ ;  /* 0x0000001c03037219 */ /* 0x080fe400000006ff */
[----:B------:R-:W-:Y:S01]  /*0ef0*/  SHF.R.U32.HI R5, RZ, R28, R5 ;  /* 0x0000001cff057219 */ /* 0x000fe20000011605 */
[----:B------:R-:W-:Y:S01]  /*0f00*/  IMAD.MOV.U32 R4, RZ, RZ, R20 ;  /* 0x000000ffff047224 */ /* 0x000fe200078e0014 */
[----:B------:R-:W-:Y:S01]  /*0f10*/  LOP3.LUT R12, RZ, R3, RZ, 0x33, !PT ;  /* 0x00000003ff0c7212 */ /* 0x000fe200078e33ff */
[----:B------:R-:W3:Y:S01]  /*0f20*/  LDC R25, c[0x0][0x610] ;  /* 0x00018400ff197b82 */ /* 0x000ee20000000800 */
[----:B------:R-:W-:Y:S05]  /*0f30*/  @!P0 BRA `(.L_x_11) ;  /* 0x0000000000288947 */ /* 0x000fea0003800000 */
[----:B------:R-:W4:Y:S02]  /*0f40*/  LDC R3, c[0x0][0x64c] ;  /* 0x00019300ff037b82 */ /* 0x000f240000000800 */
[----:B----4-:R-:W-:-:S05]  /*0f50*/  IADD3 R3, P0, R20, R3, RZ ;  /* 0x0000000314037210 */ /* 0x010fca0007f1e0ff */
        /* <DEDUP_REMOVED lines=8> */
.L_x_11:
[----:B-1----:R-:W-:Y:S01]  /*0fe0*/  SHF.R.U64 R4, R4, R15, R5 ;  /* 0x0000000f04047219 */ /* 0x002fe20000001205 */
[----:B0-----:R-:W-:Y:S01]  /*0ff0*/  VIADD R5, R24, 0xffffffff ;  /* 0xffffffff18057836 */ /* 0x001fe20000000000 */
[----:B------:R-:W-:Y:S02]  /*1000*/  SHF.L.U32 R3, R23, R28, RZ ;  /* 0x0000001c17037219 */ /* 0x000fe400000006ff */
[----:B------:R-:W-:Y:S01]  /*1010*/  LOP3.LUT R12, R27, R12, RZ, 0xc0, !PT ;  /* 0x0000000c1b0c7212 */ /* 0x000fe200078ec0ff */
[----:B------:R-:W-:Y:S01]  /*1020*/  IMAD.MOV R8, RZ, RZ, -R4 ;  /* 0x000000ffff087224 */ /* 0x000fe200078e0a04 */
[----:B------:R-:W-:Y:S02]  /*1030*/  SEL R6, R6, R29, !P1 ;  /* 0x0000001d06067207 */ /* 0x000fe40004800000 */
[----:B------:R-:W-:Y:S01]  /*1040*/  LOP3.LUT R5, R14, R5, RZ, 0xc0, !PT ;  /* 0x000000050e057212 */ /* 0x000fe200078ec0ff */
[----:B------:R-:W-:Y:S02]  /*1050*/  IMAD R9, R3, R4, R12 ;  /* 0x0000000403097224 */ /* 0x000fe400078e020c */
[----:B--2---:R-:W-:-:S02]  /*1060*/  IMAD R3, R8, R21, R20 ;  /* 0x0000001508037224 */ /* 0x004fc400078e0214 */
[----:B---3--:R-:W-:Y:S02]  /*1070*/  IMAD R6, R9, R25, R6 ;  /* 0x0000001909067224 */ /* 0x008fe400078e0206 */
[----:B------:R-:W-:Y:S02]  /*1080*/  IMAD R77, R3, R24, R5 ;  /* 0x00000018034d7224 */ /* 0x000fe400078e0205 */
[----:B------:R-:W-:-:S03]  /*1090*/  IMAD.MOV.U32 R4, RZ, RZ, 0x1 ;  /* 0x00000001ff047424 */ /* 0x000fc600078e00ff */
[----:B------:R-:W-:Y:S02]  /*10a0*/  SEL R76, R77, R6, !P1 ;  /* 0x000000064d4c7207 */ /* 0x000fe40004800000 */
[----:B------:R-:W-:Y:S02]  /*10b0*/  PRMT R3, R4, 0x7610, R3 ;  /* 0x0000761004037816 */ /* 0x000fe40000000003 */
[----:B------:R-:W-:-:S07]  /*10c0*/  SEL R77, R6, R77, !P1 ;  /* 0x0000004d064d7207 */ /* 0x000fce0004800000 */
.L_x_9:
[----:B------:R-:W-:-:S08]  /*10d0*/  NOP ;  /* 0x0000000000007918 */ /* 0x000fd00000000000 */
[----:B------:R-:W0:Y:S02]  /*10e0*/  USETMAXREG.TRY_ALLOC.CTAPOOL UP0, 0xe8 ;  /* 0x000000e8000079c8 */ /* 0x000e240008000600 */
[----:B0-----:R-:W-:-:S13]  /*10f0*/  PLOP3.LUT P0, PT, PT, PT, UP0, 0x80, 0x0 ;  /* 0x000000000000781c */ /* 0x001fda0003f0f008 */
[----:B------:R-:W-:Y:S05]  /*1100*/  @!P0 BRA `(.L_x_9) ;  /* 0xfffffffc00f08947 */ /* 0x000fea000383ffff */
[----:B------:R-:W-:Y:S01]  /*1110*/  ULDC.64 UR4, c[0x0][0x598] ;  /* 0x0001660000047ab9 */ /* 0x000fe20000000a00 */
[----:B------:R-:W-:Y:S01]  /*1120*/  ULDC.64 UR38, c[0x0][0x208] ;  /* 0x0000820000267ab9 */ /* 0x000fe20000000a00 */
[----:B------:R-:W-:-:S04]  /*1130*/  ISETP.NE.U32.AND P0, PT, RZ, UR4, PT ;  /* 0x00000004ff007c0c */ /* 0x000fc8000bf05070 */
[----:B------:R-:W-:-:S13]  /*1140*/  ISETP.NE.AND.EX P0, PT, RZ, UR5, PT, P0 ;  /* 0x00000005ff007c0c */ /* 0x000fda000bf05300 */
[----:B------:R-:W-:Y:S05]  /*1150*/  @!P0 BRA `(.L_x_12) ;  /* 0x00000000001c8947 */ /* 0x000fea0003800000 */
[----:B------:R-:W0:Y:S02]  /*1160*/  LDC.64 R4, c[0x0][0x598] ;  /* 0x00016600ff047b82 */ /* 0x000e240000000a00 */
[----:B0-----:R-:W2:Y:S02]  /*1170*/  LDG.E.64 R4, desc[UR38][R4.64] ;  /* 0x0000002604047981 */ /* 0x001ea4000c1e1b00 */
[----:B--2---:R-:W-:-:S04]  /*1180*/  ISETP.NE.U32.AND P0, PT, R4, RZ, PT ;  /* 0x000000ff0400720c */ /* 0x004fc80003f05070 */
[----:B------:R-:W-:-:S13]  /*1190*/  ISETP.NE.AND.EX P0, PT, R5, RZ, PT, P0 ;  /* 0x000000ff0500720c */ /* 0x000fda0003f05300 */
[----:B------:R-:W-:Y:S05]  /*11a0*/  @!P0 BRA `(.L_x_12) ;  /* 0x0000000000088947 */ /* 0x000fea0003800000 */
[----:B------:R0:W5:Y:S01]  /*11b0*/  LD.E R23, desc[UR38][R4.64] ;  /* 0x0000002604177980 */ /* 0x000162000c101900 */
[----:B------:R-:W-:Y:S05]  /*11c0*/  BRA `(.L_x_13) ;  /* 0x0000000000247947 */ /* 0x000fea0003800000 */
.L_x_12:
[----:B------:R-:W-:Y:S02]  /*11d0*/  ULDC.64 UR4, c[0x0][0x588] ;  /* 0x0001620000047ab9 */ /* 0x000fe40000000a00 */
[----:B------:R-:W-:-:S04]  /*11e0*/  ISETP.NE.U32.AND P0, PT, RZ, UR4, PT ;  /* 0x00000004ff007c0c */ /* 0x000fc8000bf05070 */
[----:B------:R-:W-:-:S13]  /*11f0*/  ISETP.NE.AND.EX P0, PT, RZ, UR5, PT, P0 ;  /* 0x00000005ff007c0c */ /* 0x000fda000bf05300 */
[----:B------:R-:W-:Y:S05]  /*1200*/  @!P0 BRA `(.L_x_14) ;  /* 0x00000000000c8947 */ /* 0x000fea0003800000 */
[----:B------:R-:W0:Y:S02]  /*1210*/  LDC.64 R4, c[0x0][0x588] ;  /* 0x00016200ff047b82 */ /* 0x000e240000000a00 */
[----:B0-----:R1:W5:Y:S01]  /*1220*/  LDG.E R23, desc[UR38][R4.64] ;  /* 0x0000002604177981 */ /* 0x001362000c1e1900 */
[----:B------:R-:W-:Y:S05]  /*1230*/  BRA `(.L_x_13) ;  /* 0x0000000000087947 */ /* 0x000fea0003800000 */
.L_x_14:
[----:B------:R-:W-:Y:S02]  /*1240*/  ULDC UR4, c[0x0][0x580] ;  /* 0x0001600000047ab9 */ /* 0x000fe40000000800 */
[----:B------:R-:W-:-:S07]  /*1250*/  IMAD.U32 R23, RZ, RZ, UR4 ;  /* 0x00000004ff177e24 */ /* 0x000fce000f8e00ff */
.L_x_13:
[----:B------:R-:W-:Y:S02]  /*1260*/  ULDC.64 UR4, c[0x0][0x5a0] ;  /* 0x0001680000047ab9 */ /* 0x000fe40000000a00 */
[----:B------:R-:W-:-:S04]  /*1270*/  ISETP.NE.U32.AND P0, PT, RZ, UR4, PT ;  /* 0x00000004ff007c0c */ /* 0x000fc8000bf05070 */
[----:B------:R-:W-:-:S13]  /*1280*/  ISETP.NE.AND.EX P0, PT, RZ, UR5, PT, P0 ;  /* 0x00000005ff007c0c */ /* 0x000fda000bf05300 */
[----:B------:R-:W-:Y:S05]  /*1290*/  @!P0 BRA `(.L_x_15) ;  /* 0x00000000001c8947 */ /* 0x000fea0003800000 */
[----:B01----:R-:W0:Y:S02]  /*12a0*/  LDC.64 R4, c[0x0][0x5a0] ;  /* 0x00016800ff047b82 */ /* 0x003e240000000a00 */
[----:B0-----:R-:W2:Y:S02]  /*12b0*/  LDG.E.64 R4, desc[UR38][R4.64] ;  /* 0x0000002604047981 */ /* 0x001ea4000c1e1b00 */
[----:B--2---:R-:W-:-:S04]  /*12c0*/  ISETP.NE.U32.AND P0, PT, R4, RZ, PT ;  /* 0x000000ff0400720c */ /* 0x004fc80003f05070 */
[----:B------:R-:W-:-:S13]  /*12d0*/  ISETP.NE.AND.EX P0, PT, R5, RZ, PT, P0 ;  /* 0x000000ff0500720c */ /* 0x000fda0003f05300 */
[----:B------:R-:W-:Y:S05]  /*12e0*/  @!P0 BRA `(.L_x_15) ;  /* 0x0000000000088947 */ /* 0x000fea0003800000 */
[----:B------:R0:W5:Y:S01]  /*12f0*/  LD.E R66, desc[UR38][R4.64] ;  /* 0x0000002604427980 */ /* 0x000162000c101900 */
[----:B------:R-:W-:Y:S05]  /*1300*/  BRA `(.L_x_16) ;  /* 0x0000000000247947 */ /* 0x000fea0003800000 */
.L_x_15:
[----:B------:R-:W-:Y:S02]  /*1310*/  ULDC.64 UR4, c[0x0][0x590] ;  /* 0x0001640000047ab9 */ /* 0x000fe40000000a00 */
[----:B------:R-:W-:-:S04]  /*1320*/  ISETP.NE.U32.AND P0, PT, RZ, UR4, PT ;  /* 0x00000004ff007c0c */ /* 0x000fc8000bf05070 */
[----:B------:R-:W-:-:S13]  /*1330*/  ISETP.NE.AND.EX P0, PT, RZ, UR5, PT, P0 ;  /* 0x00000005ff007c0c */ /* 0x000fda000bf05300 */
[----:B------:R-:W-:Y:S05]  /*1340*/  @!P0 BRA `(.L_x_17) ;  /* 0x00000000000c8947 */ /* 0x000fea0003800000 */
[----:B------:R-:W2:Y:S02]  /*1350*/  LDC.64 R66, c[0x0][0x590] ;  /* 0x00016400ff427b82 */ /* 0x000ea40000000a00 */
[----:B--2---:R2:W5:Y:S01]  /*1360*/  LDG.E R66, desc[UR38][R66.64] ;  /* 0x0000002642427981 */ /* 0x004562000c1e1900 */
[----:B------:R-:W-:Y:S05]  /*1370*/  BRA `(.L_x_16) ;  /* 0x0000000000087947 */ /* 0x000fea0003800000 */
.L_x_17:
[----:B------:R-:W-:Y:S02]  /*1380*/  ULDC UR4, c[0x0][0x584] ;  /* 0x0001610000047ab9 */ /* 0x000fe40000000800 */
[----:B------:R-:W-:-:S07]  /*1390*/  IMAD.U32 R66, RZ, RZ, UR4 ;  /* 0x00000004ff427e24 */ /* 0x000fce000f8e00ff */
.L_x_16:
[----:B------:R-:W-:-:S13]  /*13a0*/  LOP3.LUT P0, RZ, R3, 0xff, RZ, 0xc0, !PT ;  /* 0x000000ff03ff7812 */ /* 0x000fda000780c0ff */
[----:B------:R-:W-:Y:S05]  /*13b0*/  @!P0 EXIT ;  /* 0x000000000000894d */ /* 0x000fea0003800000 */
[----:B------:R-:W3:Y:S01]  /*13c0*/  LDC R68, c[0x0][0x658] ;  /* 0x00019600ff447b82 */ /* 0x000ee20000000800 */
[----:B------:R-:W-:Y:S01]  /*13d0*/  ULDC.64 UR6, c[0x0][0x288] ;  /* 0x0000a20000067ab9 */ /* 0x000fe20000000a00 */
[----:B------:R-:W-:Y:S01]  /*13e0*/  LOP3.LUT R7, R7, 0x1, RZ, 0xc0, !PT ;  /* 0x0000000107077812 */ /* 0x000fe200078ec0ff */
[----:B------:R-:W-:Y:S01]  /*13f0*/  UIADD3 UR4, UR7, 0x1f, URZ ;  /* 0x0000001f07047890 */ /* 0x000fe2000fffe03f */
[----:B------:R-:W-:Y:S01]  /*1400*/  SHF.R.U32.HI R3, RZ, 0x2, R71 ;  /* 0x00000002ff037819 */ /* 0x000fe20000011647 */
[----:B01----:R-:W-:Y:S01]  /*1410*/  IMAD.U32 R4, RZ, RZ, UR6 ;  /* 0x00000006ff047e24 */ /* 0x003fe2000f8e00ff */
[----:B------:R-:W-:Y:S01]  /*1420*/  SHF.R.U32.HI R0, RZ, 0x1, R0 ;  /* 0x00000001ff007819 */ /* 0x000fe20000011600 */
[----:B------:R-:W-:Y:S01]  /*1430*/  USHF.R.S32.HI UR5, URZ, 0x1f, UR4 ;  /* 0x0000001f3f057899 */ /* 0x000fe20008011404 */
[----:B------:R-:W0:Y:S01]  /*1440*/  LDC.64 R8, c[0x0][0x5c8] ;  /* 0x00017200ff087b82 */ /* 0x000e220000000a00 */
[----:B--2---:R-:W-:Y:S01]  /*1450*/  LOP3.LUT R67, R71, 0x3, RZ, 0xc0, !PT ;  /* 0x0000000347437812 */ /* 0x004fe200078ec0ff */
[----:B------:R-:W-:Y:S01]  /*1460*/  IMAD.SHL.U32 R64, R7, 0x40, RZ ;  /* 0x0000004007407824 */ /* 0x000fe200078e00ff */
[----:B------:R-:W-:Y:S01]  /*1470*/  LOP3.LUT R3, R3, 0x7, RZ, 0xc0, !PT ;  /* 0x0000000703037812 */ /* 0x000fe200078ec0ff */
[----:B------:R-:W-:Y:S01]  /*1480*/  ULEA.HI UR5, UR5, UR4, URZ, 0x5 ;  /* 0x0000000405057291 */ /* 0x000fe2000f8f283f */
[----:B------:R-:W-:Y:S01]  /*1490*/  LOP3.LUT R0, R0, 0x30, RZ, 0xc0, !PT ;  /* 0x0000003000007812 */ /* 0x000fe200078ec0ff */
[----:B------:R-:W-:Y:S01]  /*14a0*/  IMAD R67, R67, -0x2, R4 ;  /* 0xfffffffe43437824 */ /* 0x000fe200078e0204 */
[--C-:B------:R-:W-:Y:S01]  /*14b0*/  LOP3.LUT R64, R64, 0x40, R3.reuse, 0xe2, !PT ;  /* 0x0000004040407812 */ /* 0x100fe200078ee203 */
[----:B------:R-:W-:Y:S01]  /*14c0*/  USHF.R.S32.HI UR43, URZ, 0x5, UR5 ;  /* 0x000000053f2b7899 */ /* 0x000fe20008011405 */
[----:B------:R-:W-:Y:S01]  /*14d0*/  IADD3 R4, RZ, -R0, -R3 ;  /* 0x80000000ff047210 */ /* 0x000fe20007ffe803 */
[----:B------:R-:W-:Y:S01]  /*14e0*/  IMAD.MOV.U32 R3, RZ, RZ, -0x1 ;  /* 0xffffffffff037424 */ /* 0x000fe200078e00ff */
[----:B------:R-:W-:Y:S01]  /*14f0*/  LOP3.LUT R72, R71, 0x80, RZ, 0xc0, !PT ;  /* 0x0000008047487812 */ /* 0x000fe200078ec0ff */
[----:B------:R-:W-:Y:S01]  /*1500*/  IMAD.MOV.U32 R5, RZ, RZ, 0x1 ;  /* 0x00000001ff057424 */ /* 0x000fe200078e00ff */
[----:B------:R-:W-:Y:S01]  /*1510*/  UISETP.LT.AND UP0, UPT, UR43, 0x1, UPT ;  /* 0x000000012b00788c */ /* 0x000fe2000bf01270 */
[----:B------:R-:W-:Y:S01]  /*1520*/  IMAD R4, R7, -0x40, R4 ;  /* 0xffffffc007047824 */ /* 0x000fe200078e0204 */
[----:B------:R-:W-:Y:S01]  /*1530*/  ULDC UR4, c[0x0][0x284] ;  /* 0x0000a10000047ab9 */ /* 0x000fe20000000800 */
[----:B---3--:R-:W-:Y:S01]  /*1540*/  SHF.L.U32 R3, R3, R68, RZ ;  /* 0x0000004403037219 */ /* 0x008fe200000006ff */
[----:B------:R-:W-:Y:S01]  /*1550*/  USEL UR44, UR43, 0x1, UP0 ;  /* 0x000000012b2c7887 */ /* 0x000fe20008000000 */
[----:B------:R-:W-:Y:S01]  /*1560*/  LOP3.LUT R64, R64, R0, RZ, 0xfc, !PT ;  /* 0x0000000040407212 */ /* 0x000fe200078efcff */
[----:B------:R-:W-:Y:S01]  /*1570*/  IMAD.SHL.U32 R71, R71, 0x2, RZ ;  /* 0x0000000247477824 */ /* 0x000fe200078e00ff */
[----:B------:R-:W-:Y:S01]  /*1580*/  SHF.L.U32 R68, R5, R68, RZ ;  /* 0x0000004405447219 */ /* 0x000fe200000006ff */
[----:B------:R-:W-:Y:S01]  /*1590*/  VIADD R74, R4, UR4 ;  /* 0x00000004044a7c36 */ /* 0x000fe20008000000 */
[----:B------:R-:W-:Y:S01]  /*15a0*/  LOP3.LUT R82, R18, 0x1, RZ, 0xfc, !PT ;  /* 0x0000000112527812 */ /* 0x000fe200078efcff */
[----:B------:R-:W-:Y:S01]  /*15b0*/  IMAD.MOV.U32 R65, RZ, RZ, RZ ;  /* 0x000000ffff417224 */ /* 0x000fe200078e00ff */
[C---:B0-----:R-:W-:Y:S01]  /*15c0*/  SHF.L.U64.HI R69, R8.reuse, 0x3, R9 ;  /* 0x0000000308457819 */ /* 0x041fe20000010209 */
[----:B------:R-:W-:Y:S01]  /*15d0*/  IMAD.SHL.U32 R70, R8, 0x8, RZ ;  /* 0x0000000808467824 */ /* 0x000fe200078e00ff */
[----:B------:R-:W-:Y:S01]  /*15e0*/  SHF.R.U32.HI R72, RZ, 0x7, R72 ;  /* 0x00000007ff487819 */ /* 0x000fe20000011648 */
[----:B------:R-:W-:Y:S01]  /*15f0*/  UIADD3 UR44, UR43, -UR44, URZ ;  /* 0x8000002c2b2c7290 */ /* 0x000fe2000fffe03f */
[----:B------:R-:W-:Y:S01]  /*1600*/  LOP3.LUT R73, RZ, R3, RZ, 0x33, !PT ;  /* 0x00000003ff497212 */ /* 0x000fe200078e33ff */
[----:B------:R-:W-:Y:S01]  /*1610*/  UMOV UR40, URZ ;  /* 0x0000003f00287c82 */ /* 0x000fe20008000000 */
[----:B------:R-:W-:-:S09]  /*1620*/  UMOV UR41, URZ ;  /* 0x0000003f00297c82 */ /* 0x000fd20008000000 */
.L_x_115:
[----:B0-----:R-:W0:Y:S01]  /*1630*/  SHFL.IDX PT, R0, R72, RZ, 0x1f ;  /* 0x00001fff48007589 */ /* 0x001e2200000e0000 */
[----:B-1----:R-:W1:Y:S01]  /*1640*/  S2UR UR6, SR_CgaCtaId ;  /* 0x00000000000679c3 */ /* 0x002e620000008800 */
[----:B------:R-:W-:Y:S01]  /*1650*/  UMOV UR45, 0x400 ;  /* 0x00000400002d7882 */ /* 0x000fe20000000000 */
[----:B0-----:R-:W-:Y:S01]  /*1660*/  R2UR UR4, R0 ;  /* 0x00000000000472ca */ /* 0x001fe200000e0000 */
[----:B-1----:R-:W-:-:S12]  /*1670*/  ULEA UR45, UR6, UR45, 0x18 ;  /* 0x0000002d062d7291 */ /* 0x002fd8000f8ec03f */
[----:B------:R-:W-:-:S04]  /*1680*/  ULEA.HI UR5, UR4, UR4, URZ, 0x1 ;  /* 0x0000000404057291 */ /* 0x000fc8000f8f083f */
[----:B------:R-:W-:-:S04]  /*1690*/  ULOP3.LUT UR5, UR5, 0xffffe, URZ, 0xc0, !UPT ;  /* 0x000ffffe05057892 */ /* 0x000fc8000f8ec03f */
[----:B------:R-:W-:-:S03]  /*16a0*/  UIADD3 UR5, UR4, -UR5, URZ ;  /* 0x8000000504057290 */ /* 0x000fc6000fffe03f */
[----:B------:R-:W-:Y:S01]  /*16b0*/  ULDC UR4, c[0x0][0x28c] ;  /* 0x0000a30000047ab9 */ /* 0x000fe20000000800 */
[----:B------:R-:W-:Y:S01]  /*16c0*/  ULEA UR5, UR5, UR45, 0xc ;  /* 0x0000002d05057291 */ /* 0x000fe2000f8e603f */
[----:B------:R-:W-:-:S03]  /*16d0*/  ISETP.LT.AND P0, PT, RZ, UR4, PT ;  /* 0x00000004ff007c0c */ /* 0x000fc6000bf01270 */
[----:B------:R-:W-:-:S04]  /*16e0*/  UIADD3 UR5, UR5, 0x200, URZ ;  /* 0x0000020005057890 */ /* 0x000fc8000fffe03f */
[----:B------:R-:W-:-:S04]  /*16f0*/  USHF.R.U32.HI UR5, URZ, 0x4, UR5 ;  /* 0x000000043f057899 */ /* 0x000fc80008011605 */
[----:B------:R-:W-:-:S04]  /*1700*/  ULOP3.LUT UR5, UR5, 0x3fff, URZ, 0xc0, !UPT ;  /* 0x00003fff05057892 */ /* 0x000fc8000f8ec03f */
[----:B------:R-:W-:Y:S01]  /*1710*/  ULOP3.LUT UR46, UR5, 0x10000, URZ, 0xfc, !UPT ;  /* 0x00010000052e7892 */ /* 0x000fe2000f8efc3f */
[----:B--2345:R-:W-:Y:S11]  /*1720*/  @P0 BRA `(.L_x_18) ;  /* 0x0000000000400947 */ /* 0x03cff60003800000 */
[----:B------:R-:W-:Y:S01]  /*1730*/  MOV R0, 0x0 ;  /* 0x0000000000007802 */ /* 0x000fe20000000f00 */
[----:B------:R-:W-:Y:S01]  /*1740*/  ULDC.64 UR4, c[0x4][0x68] ;  /* 0x01001a0000047ab9 */ /* 0x000fe20000000a00 */
[----:B------:R-:W-:Y:S01]  /*1750*/  ULDC.64 UR6, c[0x4][0x8] ;  /* 0x0100020000067ab9 */ /* 0x000fe20000000a00 */
[----:B------:R-:W-:Y:S01]  /*1760*/  IMAD.U32 R4, RZ, RZ, UR4 ;  /* 0x00000004ff047e24 */ /* 0x000fe2000f8e00ff */
[----:B------:R0:W1:Y:S01]  /*1770*/  LDC.64 R14, c[0x4][R0] ;  /* 0x01000000000e7b82 */ /* 0x0000620000000a00 */
[----:B------:R-:W-:Y:S01]  /*1780*/  IMAD.U32 R5, RZ, RZ, UR5 ;  /* 0x00000005ff057e24 */ /* 0x000fe2000f8e00ff */
[----:B------:R-:W-:Y:S01]  /*1790*/  ULDC.64 UR4, c[0x4][0x70] ;  /* 0x01001c0000047ab9 */ /* 0x000fe20000000a00 */
[----:B------:R-:W-:Y:S02]  /*17a0*/  IMAD.U32 R10, RZ, RZ, UR6 ;  /* 0x00000006ff0a7e24 */ /* 0x000fe4000f8e00ff */
[----:B------:R-:W-:Y:S02]  /*17b0*/  IMAD.U32 R6, RZ, RZ, UR4 ;  /* 0x00000004ff067e24 */ /* 0x000fe4000f8e00ff */
[----:B------:R-:W-:-:S02]  /*17c0*/  IMAD.U32 R7, RZ, RZ, UR5 ;  /* 0x00000005ff077e24 */ /* 0x000fc4000f8e00ff */
[----:B------:R-:W-:Y:S02]  /*17d0*/  IMAD.U32 R11, RZ, RZ, UR7 ;  /* 0x00000007ff0b7e24 */ /* 0x000fe4000f8e00ff */
[----:B------:R-:W-:Y:S02]  /*17e0*/  IMAD.MOV.U32 R8, RZ, RZ, 0x1e1 ;  /* 0x000001e1ff087424 */ /* 0x000fe400078e00ff */
[----:B------:R-:W-:Y:S02]  /*17f0*/  IMAD.MOV.U32 R12, RZ, RZ, 0x1 ;  /* 0x00000001ff0c7424 */ /* 0x000fe400078e00ff */
[----:B0-----:R-:W-:-:S07]  /*1800*/  IMAD.MOV.U32 R13, RZ, RZ, RZ ;  /* 0x000000ffff0d7224 */ /* 0x001fce00078e00ff */
[----:B------:R-:W-:-:S07]  /*1810*/  LEPC R20, `(.L_x_18) ;  /* 0x000000001014794e */ /* 0x000fce0000000000 */
[----:B-1---5:R-:W-:Y:S05]  /*1820*/  CALL.ABS.NOINC R14 ;  /* 0x000000000e007343 */ /* 0x022fea0003c00000 */
.L_x_18:
[----:B------:R-:W-:-:S13]  /*1830*/  ISETP.NE.AND P0, PT, R82, 0x3, PT ;  /* 0x000000035200780c */ /* 0x000fda0003f05270 */
[----:B------:R-:W-:Y:S05]  /*1840*/  @!P0 BRA `(.L_x_19) ;  /* 0x0000000000048947 */ /* 0x000fea0003800000 */
[----:B------:R-:W-:Y:S01]  /*1850*/  BPT.TRAP 0x1 ;  /* 0x000000040000795c */ /* 0x000fe20000300000 */
.L_x_19:
[----:B------:R-:W-:Y:S02]  /*1860*/  IMAD.U32 R3, RZ, RZ, UR41 ;  /* 0x00000029ff037e24 */ /* 0x000fe4000f8e00ff */
[----:B------:R-:W-:-:S03]  /*1870*/  IMAD.U32 R0, RZ, RZ, UR40 ;  /* 0x00000028ff007e24 */ /* 0x000fc6000f8e00ff */
[----:B------:R-:W-:Y:S02]  /*1880*/  LEA R3, R3, UR45, 0x3 ;  /* 0x0000002d03037c11 */ /* 0x000fe4000f8e18ff */
[----:B------:R-:W-:-:S04]  /*1890*/  SHF.L.U32 R0, R0, 0x1f, RZ ;  /* 0x0000001f00007819 */ /* 0x000fc800000006ff */
[----:B------:R0:W1:Y:S01]  /*18a0*/  SYNCS.PHASECHK.TRANS64.TRYWAIT P1, [R3+URZ], R0 ;  /* 0x00000000030075a7 */ /* 0x000062000802017f */
[----:B------:R-:W-:Y:S05]  /*18b0*/  @!P0 BRA `(.L_x_20) ;  /* 0x0000000000048947 */ /* 0x000fea0003800000 */
[----:B------:R-:W-:Y:S01]  /*18c0*/  BPT.TRAP 0x1 ;  /* 0x000000040000795c */ /* 0x000fe20000300000 */
.L_x_20:
[----:B------:R-:W-:-:S05]  /*18d0*/  IMAD.U32 R4, RZ, RZ, UR44 ;  /* 0x0000002cff047e24 */ /* 0x000fca000f8e00ff */
[----:B------:R-:W-:Y:S01]  /*18e0*/  ISETP.GE.AND P2, PT, R4, 0x1, PT ;  /* 0x000000010400780c */ /* 0x000fe20003f46270 */
[----:B-1----:R-:W-:-:S12]  /*18f0*/  @P1 BRA `(.L_x_21) ;  /* 0x0000000000081947 */ /* 0x002fd80003800000 */
[----:B------:R-:W1:Y:S02]  /*1900*/  SYNCS.PHASECHK.TRANS64.TRYWAIT P1, [R3+URZ], R0 ;  /* 0x00000000030075a7 */ /* 0x000e64000802017f */
[----:B-1----:R-:W-:Y:S05]  /*1910*/  @!P1 BRA `(.L_x_22) ;  /* 0x0000005800a49947 */ /* 0x002fea0003800000 */
.L_x_21:
[----:B------:R-:W-:Y:S05]  /*1920*/  WARPSYNC.ALL ;  /* 0x0000000000007948 */ /* 0x000fea0003800000 */
[----:B------:R-:W-:Y:S01]  /*1930*/  UIADD3 UR4, UR45, 0x22200, URZ ;  /* 0x000222002d047890 */ /* 0x000fe2000fffe03f */
[----:B------:R-:W-:Y:S01]  /*1940*/  WARPGROUP.ARRIVE ;  /* 0x00000000000079c5 */ /* 0x000fe20000000000 */
[----:B------:R-:W-:Y:S02]  /*1950*/  ULEA UR5, UR41, UR46, 0x9 ;  /* 0x0000002e29057291 */ /* 0x000fe4000f8e483f */
[----:B------:R-:W-:Y:S01]  /*1960*/  USHF.R.U32.HI UR4, URZ, 0x4, UR4 ;  /* 0x000000043f047899 */ /* 0x000fe20008011604 */
[----:B------:R-:W-:Y:S01]  /*1970*/  UMOV UR9, 0x80000020 ;  /* 0x8000002000097882 */ /* 0x000fe20000000000 */
[----:B------:R-:W-:-:S02]  /*1980*/  UMOV UR11, 0x80000020 ;  /* 0x80000020000b7882 */ /* 0x000fc40000000000 */
[----:B------:R-:W-:Y:S01]  /*1990*/  ULOP3.LUT UR4, UR4, 0x3fff, URZ, 0xc0, !UPT ;  /* 0x00003fff04047892 */ /* 0x000fe2000f8ec03f */
[----:B------:R-:W-:Y:S01]  /*19a0*/  UMOV UR8, UR5 ;  /* 0x0000000500087c82 */ /* 0x000fe20008000000 */
[----:B------:R-:W-:Y:S02]  /*19b0*/  UMOV UR13, UR9 ;  /* 0x00000009000d7c82 */ /* 0x000fe40008000000 */
[----:B------:R-:W-:Y:S01]  /*19c0*/  ULOP3.LUT UR4, UR4, 0x10000, URZ, 0xfc, !UPT ;  /* 0x0001000004047892 */ /* 0x000fe2000f8efc3f */
[----:B------:R-:W-:Y:S01]  /*19d0*/  UMOV UR12, UR8 ;  /* 0x00000008000c7c82 */ /* 0x000fe20008000000 */
[----:B------:R-:W-:Y:S02]  /*19e0*/  UMOV UR15, 0x80000020 ;  /* 0x80000020000f7882 */ /* 0x000fe40000000000 */
[----:B------:R-:W-:-:S04]  /*19f0*/  UIMAD UR6, UR41, 0x140, UR4 ;  /* 0x00000140290678a4 */ /* 0x000fc8000f8e0204 */
[----:B------:R-:W-:Y:S02]  /*1a00*/  UIADD3 UR7, UR6, 0x40, URZ ;  /* 0x0000004006077890 */ /* 0x000fe4000fffe03f */
[----:B------:R-:W-:Y:S02]  /*1a10*/  UIADD3 UR14, UR6, 0x80, URZ ;  /* 0x00000080060e7890 */ /* 0x000fe4000fffe03f */
[----:B------:R-:W-:Y:S01]  /*1a20*/  UMOV UR10, UR6 ;  /* 0x00000006000a7c82 */ /* 0x000fe20008000000 */
[----:B------:R-:W-:Y:S01]  /*1a30*/  UIADD3 UR16, UR6, 0xc0, URZ ;  /* 0x000000c006107890 */ /* 0x000fe2000fffe03f */
[----:B------:R-:W-:Y:S01]  /*1a40*/  HGMMA.64x16x16.F32 R56, gdesc[UR8], RZ, !UPT, gsb0 ;  /* 0x00200000083879f0 */ /* 0x000fe2000c0008ff */
[----:B------:R-:W-:Y:S01]  /*1a50*/  UMOV UR10, UR7 ;  /* 0x00000007000a7c82 */ /* 0x000fe20008000000 */
[----:B------:R-:W-:Y:S01]  /*1a60*/  UMOV UR11, 0x80000020 ;  /* 0x80000020000b7882 */ /* 0x000fe20000000000 */
[----:B------:R-:W-:Y:S01]  /*1a70*/  UIADD3 UR7, UR6, 0x100, URZ ;  /* 0x0000010006077890 */ /* 0x000fe2000fffe03f */
[----:B------:R-:W-:-:S02]  /*1a80*/  WARPGROUP.DEPBAR.LE gsb0, 0x0 ;  /* 0x00008000000079c5 */ /* 0x000fc40000010000 */
[----:B------:R-:W-:-:S06]  /*1a90*/  WARPGROUP.ARRIVE ;  /* 0x00000000000079c5 */ /* 0x000fcc0000000000 */
[----:B------:R-:W-:Y:S01]  /*1aa0*/  HGMMA.64x16x16.F32 R48, gdesc[UR8], RZ, !UPT, gsb0 ;  /* 0x00200000083079f0 */ /* 0x000fe2000c0008ff */
[----:B------:R-:W-:Y:S01]  /*1ab0*/  UMOV UR10, UR16 ;  /* 0x00000010000a7c82 */ /* 0x000fe20008000000 */
[----:B------:R-:W-:Y:S01]  /*1ac0*/  UMOV UR11, 0x80000020 ;  /* 0x80000020000b7882 */ /* 0x000fe20000000000 */
[----:B------:R-:W-:Y:S02]  /*1ad0*/  WARPGROUP.DEPBAR.LE gsb0, 0x0 ;  /* 0x00008000000079c5 */ /* 0x000fe40000010000 */
[----:B------:R-:W-:-:S06]  /*1ae0*/  WARPGROUP.ARRIVE ;  /* 0x00000000000079c5 */ /* 0x000fcc0000000000 */
[----:B------:R-:W-:Y:S01]  /*1af0*/  HGMMA.64x16x16.F32 R40, gdesc[UR12], RZ, !UPT, gsb0 ;  /* 0x002000000c2879f0 */ /* 0x000fe2000c0008ff */
[----:B------:R-:W-:Y:S01]  /*1b00*/  UIADD3 UR14, UR6, 0x42, URZ ;  /* 0x00000042060e7890 */ /* 0x000fe2000fffe03f */
[----:B------:R-:W-:Y:S01]  /*1b10*/  UMOV UR15, 0x80000020 ;  /* 0x80000020000f7882 */ /* 0x000fe20000000000 */
[----:B------:R-:W-:Y:S02]  /*1b20*/  WARPGROUP.DEPBAR.LE gsb0, 0x0 ;  /* 0x00008000000079c5 */ /* 0x000fe40000010000 */
[----:B------:R-:W-:-:S06]  /*1b30*/  WARPGROUP.ARRIVE ;  /* 0x00000000000079c5 */ /* 0x000fcc0000000000 */
[----:B------:R-:W-:Y:S01]  /*1b40*/  HGMMA.64x16x16.F32 R32, gdesc[UR8], RZ, !UPT, gsb0 ;  /* 0x00200000082079f0 */ /* 0x000fe2000c0008ff */
[----:B------:R-:W-:Y:S01]  /*1b50*/  UMOV UR10, UR7 ;  /* 0x00000007000a7c82 */ /* 0x000fe20008000000 */
[----:B------:R-:W-:Y:S01]  /*1b60*/  UMOV UR11, 0x80000020 ;  /* 0x80000020000b7882 */ /* 0x000fe20000000000 */
[----:B------:R-:W-:Y:S01]  /*1b70*/  UIADD3 UR7, UR6, 0xc2, URZ ;  /* 0x000000c206077890 */ /* 0x000fe2000fffe03f */
[----:B------:R-:W-:Y:S02]  /*1b80*/  WARPGROUP.DEPBAR.LE gsb0, 0x0 ;  /* 0x00008000000079c5 */ /* 0x000fe40000010000 */
[----:B------:R-:W-:-:S06]  /*1b90*/  WARPGROUP.ARRIVE ;  /* 0x00000000000079c5 */ /* 0x000fcc0000000000 */
[----:B------:R-:W-:Y:S01]  /*1ba0*/  HGMMA.64x16x16.F32 R24, gdesc[UR8], RZ, !UPT, gsb0 ;  /* 0x00200000081879f0 */ /* 0x000fe2000c0008ff */
[----:B------:R-:W-:Y:S02]  /*1bb0*/  UIADD3 UR8, UR5, 0x2, URZ ;  /* 0x0000000205087890 */ /* 0x000fe4000fffe03f */
[----:B------:R-:W-:Y:S01]  /*1bc0*/  UIADD3 UR10, UR6, 0x2, URZ ;  /* 0x00000002060a7890 */ /* 0x000fe2000fffe03f */
[----:B------:R-:W-:Y:S01]  /*1bd0*/  UMOV UR9, 0x80000020 ;  /* 0x8000002000097882 */ /* 0x000fe20000000000 */
[----:B------:R-:W-:Y:S01]  /*1be0*/  UMOV UR11, 0x80000020 ;  /* 0x80000020000b7882 */ /* 0x000fe20000000000 */
[----:B------:R-:W-:Y:S02]  /*1bf0*/  UMOV UR13, UR9 ;  /* 0x00000009000d7c82 */ /* 0x000fe40008000000 */
[----:B------:R-:W-:Y:S01]  /*1c00*/  UMOV UR12, UR8 ;  /* 0x00000008000c7c82 */ /* 0x000fe20008000000 */
[----:B------:R-:W-:Y:S02]  /*1c10*/  UIADD3 UR5, UR6, 0x82, URZ ;  /* 0x0000008206057890 */ /* 0x000fe4000fffe03f */
[----:B------:R-:W-:Y:S01]  /*1c20*/  UIADD3 UR6, UR6, 0x102, URZ ;  /* 0x0000010206067890 */ /* 0x000fe2000fffe03f */
[----:B------:R-:W-:-:S02]  /*1c30*/  WARPGROUP.DEPBAR.LE gsb0, 0x0 ;  /* 0x00008000000079c5 */ /* 0x000fc40000010000 */
[----:B------:R-:W-:-:S06]  /*1c40*/  WARPGROUP.ARRIVE ;  /* 0x00000000000079c5 */ /* 0x000fcc0000000000 */
[----:B------:R-:W-:Y:S01]  /*1c50*/  HGMMA.64x16x16.F32 R56, gdesc[UR8], R56, gsb0 ;  /* 0x00200000083879f0 */ /* 0x000fe20008000838 */
[----:B------:R-:W-:Y:S01]  /*1c60*/  UMOV UR10, UR5 ;  /* 0x00000005000a7c82 */ /* 0x000fe20008000000 */
[----:B------:R-:W-:Y:S01]  /*1c70*/  UMOV UR11, 0x80000020 ;  /* 0x80000020000b7882 */ /* 0x000fe20000000000 */
[----:B------:R-:W-:Y:S02]  /*1c80*/  WARPGROUP.DEPBAR.LE gsb0, 0x0 ;  /* 0x00008000000079c5 */ /* 0x000fe40000010000 */
[----:B------:R-:W-:-:S06]  /*1c90*/  WARPGROUP.ARRIVE ;  /* 0x00000000000079c5 */ /* 0x000fcc0000000000 */
[----:B------:R-:W-:Y:S03]  /*1ca0*/  HGMMA.64x16x16.F32 R48, gdesc[UR12], R48, gsb0 ;  /* 0x002000000c3079f0 */ /* 0x000fe60008000830 */
[----:B------:R-:W-:Y:S02]  /*1cb0*/  WARPGROUP.DEPBAR.LE gsb0, 0x0 ;  /* 0x00008000000079c5 */ /* 0x000fe40000010000 */
[----:B------:R-:W-:-:S06]  /*1cc0*/  WARPGROUP.ARRIVE ;  /* 0x00000000000079c5 */ /* 0x000fcc0000000000 */
[----:B------:R-:W-:Y:S01]  /*1cd0*/  HGMMA.64x16x16.F32 R40, gdesc[UR8], R40, gsb0 ;  /* 0x00200000082879f0 */ /* 0x000fe20008000828 */
[----:B------:R-:W-:Y:S01]  /*1ce0*/  UMOV UR10, UR7 ;  /* 0x00000007000a7c82 */ /* 0x000fe20008000000 */
[----:B------:R-:W-:Y:S01]  /*1cf0*/  UMOV UR11, 0x80000020 ;  /* 0x80000020000b7882 */ /* 0x000fe20000000000 */
[----:B------:R-:W-:Y:S02]  /*1d00*/  WARPGROUP.DEPBAR.LE gsb0, 0x0 ;  /* 0x00008000000079c5 */ /* 0x000fe40000010000 */
        /* <DEDUP_REMOVED lines=8> */
[----:B------:R-:W-:Y:S05]  /*1d90*/  @!P2 BRA `(.L_x_23) ;  /* 0x00000004009ca947 */ /* 0x000fea0003800000 */
[----:B------:R-:W-:Y:S01]  /*1da0*/  UIADD3 UR5, UR41, 0x1, URZ ;  /* 0x0000000129057890 */ /* 0x000fe2000fffe03f */
[----:B01----:R-:W-:Y:S02]  /*1db0*/  IMAD.U32 R0, RZ, RZ, UR44 ;  /* 0x0000002cff007e24 */ /* 0x003fe4000f8e00ff */
[----:B------:R-:W-:Y:S01]  /*1dc0*/  IMAD.U32 R3, RZ, RZ, UR41 ;  /* 0x00000029ff037e24 */ /* 0x000fe2000f8e00ff */
[----:B------:R-:W-:-:S04]  /*1dd0*/  UISETP.NE.AND UP0, UPT, UR5, 0x11, UPT ;  /* 0x000000110500788c */ /* 0x000fc8000bf05270 */
[----:B------:R-:W-:Y:S02]  /*1de0*/  USEL UR6, URZ, 0x1, UP0 ;  /* 0x000000013f067887 */ /* 0x000fe40008000000 */
[----:B------:R-:W-:Y:S02]  /*1df0*/  USEL UR5, UR5, URZ, UP0 ;  /* 0x0000003f05057287 */ /* 0x000fe40008000000 */
[----:B------:R-:W-:-:S06]  /*1e00*/  ULOP3.LUT UR6, UR40, UR6, URZ, 0x3c, !UPT ;  /* 0x0000000628067292 */ /* 0x000fcc000f8e3c3f */
[----:B------:R-:W-:-:S07]  /*1e10*/  IMAD.U32 R6, RZ, RZ, UR6 ;  /* 0x00000006ff067e24 */ /* 0x000fce000f8e00ff */
.L_x_30:
[----:B------:R-:W-:Y:S05]  /*1e20*/  @!P0 BRA `(.L_x_24) ;  /* 0x0000000000048947 */ /* 0x000fea0003800000 */
[----:B------:R-:W-:Y:S01]  /*1e30*/  BPT.TRAP 0x1 ;  /* 0x000000040000795c */ /* 0x000fe20000300000 */
.L_x_24:
[----:B------:R-:W-:Y:S01]  /*1e40*/  ULEA UR6, UR5, UR45, 0x3 ;  /* 0x0000002d05067291 */ /* 0x000fe2000f8e183f */
[----:B------:R-:W-:-:S08]  /*1e50*/  SHF.L.U32 R4, R6, 0x1f, RZ ;  /* 0x0000001f06047819 */ /* 0x000fd000000006ff */
[----:B------:R0:W1:Y:S01]  /*1e60*/  SYNCS.PHASECHK.TRANS64.TRYWAIT P1, [UR6], R4 ;  /* 0x00000004ff0075a7 */ /* 0x0000620008020146 */
[----:B------:R-:W-:Y:S05]  /*1e70*/  @!P0 BRA `(.L_x_25) ;  /* 0x0000000000048947 */ /* 0x000fea0003800000 */
[----:B------:R-:W-:Y:S01]  /*1e80*/  BPT.TRAP 0x1 ;  /* 0x000000040000795c */ /* 0x000fe20000300000 */
.L_x_25:
[----:B-1----:R-:W-:Y:S05]  /*1e90*/  @P1 BRA `(.L_x_26) ;  /* 0x0000000000081947 */ /* 0x002fea0003800000 */
[----:B------:R-:W1:Y:S02]  /*1ea0*/  SYNCS.PHASECHK.TRANS64.TRYWAIT P1, [UR6], R4 ;  /* 0x00000004ff0075a7 */ /* 0x000e640008020146 */
[----:B-1----:R-:W-:Y:S05]  /*1eb0*/  @!P1 BRA `(.L_x_27) ;  /* 0x0000005400509947 */ /* 0x002fea0003800000 */
.L_x_26:
[----:B------:R-:W-:Y:S01]  /*1ec0*/  ULEA UR6, UR5, UR46, 0x9 ;  /* 0x0000002e05067291 */ /* 0x000fe2000f8e483f */
[----:B------:R-:W-:Y:S01]  /*1ed0*/  WARPGROUP.ARRIVE ;  /* 0x00000000000079c5 */ /* 0x000fe20000000000 */
[----:B------:R-:W-:Y:S01]  /*1ee0*/  UIMAD UR7, UR5, 0x140, UR4 ;  /* 0x00000140050778a4 */ /* 0x000fe2000f8e0204 */
[----:B------:R-:W-:Y:S01]  /*1ef0*/  UMOV UR9, 0x80000020 ;  /* 0x8000002000097882 */ /* 0x000fe20000000000 */
[----:B------:R-:W-:Y:S02]  /*1f00*/  UMOV UR11, 0x80000020 ;  /* 0x80000020000b7882 */ /* 0x000fe40000000000 */
[----:B------:R-:W-:Y:S01]  /*1f10*/  UIADD3 UR12, UR7, 0x40, URZ ;  /* 0x00000040070c7890 */ /* 0x000fe2000fffe03f */
[----:B------:R-:W-:Y:S02]  /*1f20*/  UMOV UR8, UR6 ;  /* 0x0000000600087c82 */ /* 0x000fe40008000000 */
[----:B------:R-:W-:Y:S01]  /*1f30*/  UMOV UR10, UR7 ;  /* 0x00000007000a7c82 */ /* 0x000fe20008000000 */
[----:B------:R-:W-:Y:S01]  /*1f40*/  UIADD3 UR13, UR7, 0x80, URZ ;  /* 0x00000080070d7890 */ /* 0x000fe2000fffe03f */
[----:B------:R-:W-:Y:S01]  /*1f50*/  HGMMA.64x16x16.F32 R56, gdesc[UR8], R56, gsb0 ;  /* 0x00200000083879f0 */ /* 0x000fe20008000838 */
[----:B------:R-:W-:Y:S01]  /*1f60*/  UMOV UR11, 0x80000020 ;  /* 0x80000020000b7882 */ /* 0x000fe20000000000 */
[----:B------:R-:W-:Y:S01]  /*1f70*/  UMOV UR10, UR12 ;  /* 0x0000000c000a7c82 */ /* 0x000fe20008000000 */
[----:B------:R-:W-:-:S02]  /*1f80*/  UIADD3 UR14, UR7, 0xc0, URZ ;  /* 0x000000c0070e7890 */ /* 0x000fc4000fffe03f */
[----:B------:R-:W-:Y:S01]  /*1f90*/  UIADD3 UR12, UR7, 0x100, URZ ;  /* 0x00000100070c7890 */ /* 0x000fe2000fffe03f */
[----:B------:R-:W-:Y:S02]  /*1fa0*/  WARPGROUP.DEPBAR.LE gsb0, 0x0 ;  /* 0x00008000000079c5 */ /* 0x000fe40000010000 */
[----:B------:R-:W-:-:S06]  /*1fb0*/  WARPGROUP.ARRIVE ;  /* 0x00000000000079c5 */ /* 0x000fcc0000000000 */
[----:B------:R-:W-:Y:S01]  /*1fc0*/  HGMMA.64x16x16.F32 R48, gdesc[UR8], R48, gsb0 ;  /* 0x00200000083079f0 */ /* 0x000fe20008000830 */
[----:B------:R-:W-:Y:S01]  /*1fd0*/  UMOV UR10, UR13 ;  /* 0x0000000d000a7c82 */ /* 0x000fe20008000000 */
[----:B------:R-:W-:Y:S01]  /*1fe0*/  UMOV UR11, 0x80000020 ;  /* 0x80000020000b7882 */ /* 0x000fe20000000000 */
[----:B------:R-:W-:Y:S01]  /*1ff0*/  UIADD3 UR13, UR7, 0xc2, URZ ;  /* 0x000000c2070d7890 */ /* 0x000fe2000fffe03f */
        /* <DEDUP_REMOVED lines=14> */
[----:B------:R-:W-:Y:S02]  /*20e0*/  UIADD3 UR8, UR6, 0x2, URZ ;  /* 0x0000000206087890 */ /* 0x000fe4000fffe03f */
[----:B------:R-:W-:Y:S01]  /*20f0*/  UIADD3 UR10, UR7, 0x2, URZ ;  /* 0x00000002070a7890 */ /* 0x000fe2000fffe03f */
[----:B------:R-:W-:Y:S01]  /*2100*/  UMOV UR9, 0x80000020 ;  /* 0x8000002000097882 */ /* 0x000fe20000000000 */
[----:B------:R-:W-:Y:S01]  /*2110*/  UMOV UR11, 0x80000020 ;  /* 0x80000020000b7882 */ /* 0x000fe20000000000 */
[----:B------:R-:W-:Y:S02]  /*2120*/  UIADD3 UR6, UR7, 0x42, URZ ;  /* 0x0000004207067890 */ /* 0x000fe4000fffe03f */
        /* <DEDUP_REMOVED lines=26> */
[----:B------:R-:W-:Y:S01]  /*22d0*/  BPT.TRAP 0x1 ;  /* 0x000000040000795c */ /* 0x000fe20000300000 */
.L_x_28:
[----:B------:R-:W-:-:S13]  /*22e0*/  ISETP.NE.AND P1, PT, R19, RZ, PT ;  /* 0x000000ff1300720c */ /* 0x000fda0003f25270 */
[----:B01----:R-:W-:-:S05]  /*22f0*/  @P1 LEA R4, R3, UR45, 0x3 ;  /* 0x0000002d03041c11 */ /* 0x003fca000f8e18ff */
[----:B------:R-:W-:-:S05]  /*2300*/  @P1 VIADD R5, R4, 0x88 ;  /* 0x0000008804051836 */ /* 0x000fca0000000000 */
[----:B------:R-:W-:-:S04]  /*2310*/  @P1 PRMT R5, R22, 0x654, R5 ;  /* 0x0000065416051816 */ /* 0x000fc80000000005 */
[----:B------:R0:W-:Y:S01]  /*2320*/  @P1 SYNCS.ARRIVE.TRANS64.RED.A1T0 RZ, [R5+URZ], RZ ;  /* 0x000000ff05ff19a7 */ /* 0x0001e2000810043f */
[----:B------:R-:W-:-:S13]  /*2330*/  ISETP.GT.U32.AND P1, PT, R18, 0x1, PT ;  /* 0x000000011200780c */ /* 0x000fda0003f24070 */
[----:B0-----:R-:W-:Y:S05]  /*2340*/  @P1 BRA `(.L_x_29) ;  /* 0x0000000000041947 */ /* 0x001fea0003800000 */
[----:B------:R-:W-:Y:S01]  /*2350*/  BPT.TRAP 0x1 ;  /* 0x000000040000795c */ /* 0x000fe20000300000 */
.L_x_29:
[----:B------:R-:W-:Y:S01]  /*2360*/  UIADD3 UR5, UR5, 0x1, URZ ;  /* 0x0000000105057890 */ /* 0x000fe2000fffe03f */
[C---:B------:R-:W-:Y:S01]  /*2370*/  ISETP.GT.AND P2, PT, R0.reuse, 0x1, PT ;  /* 0x000000010000780c */ /* 0x040fe20003f44270 */
[----:B------:R-:W-:Y:S02]  /*2380*/  VIADD R3, R3, 0x1 ;  /* 0x0000000103037836 */ /* 0x000fe40000000000 */
[----:B------:R-:W-:Y:S01]  /*2390*/  UISETP.NE.AND UP0, UPT, UR5, 0x11, UPT ;  /* 0x000000110500788c */ /* 0x000fe2000bf05270 */
[----:B------:R-:W-:Y:S02]  /*23a0*/  VIADD R0, R0, 0xffffffff ;  /* 0xffffffff00007836 */ /* 0x000fe40000000000 */
[C---:B------:R-:W-:Y:S01]  /*23b0*/  ISETP.NE.AND P1, PT, R3.reuse, 0x11, PT ;  /* 0x000000110300780c */ /* 0x040fe20003f25270 */
[----:B------:R-:W-:Y:S02]  /*23c0*/  USEL UR6, URZ, 0x1, UP0 ;  /* 0x000000013f067887 */ /* 0x000fe40008000000 */
[----:B------:R-:W-:Y:S01]  /*23d0*/  USEL UR5, UR5, URZ, UP0 ;  /* 0x0000003f05057287 */ /* 0x000fe20008000000 */
[----:B------:R-:W-:-:S03]  /*23e0*/  SEL R3, R3, RZ, P1 ;  /* 0x000000ff03037207 */ /* 0x000fc60000800000 */
[----:B------:R-:W-:Y:S01]  /*23f0*/  LOP3.LUT R6, R6, UR6, RZ, 0x3c, !PT ;  /* 0x0000000606067c12 */ /* 0x000fe2000f8e3cff */
[----:B------:R-:W-:Y:S07]  /*2400*/  @P2 BRA `(.L_x_30) ;  /* 0xfffffff800842947 */ /* 0x000fee000383ffff */
.L_x_23:
[----:B01----:R-:W0:Y:S02]  /*2410*/  LDC R0, c[0x0][0x28c] ;  /* 0x0000a300ff007b82 */ /* 0x003e240000000800 */
[----:B0-----:R-:W-:-:S13]  /*2420*/  ISETP.GE.AND P1, PT, R0, 0x1, PT ;  /* 0x000000010000780c */ /* 0x001fda0003f26270 */
[----:B------:R-:W-:Y:S05]  /*2430*/  @!P1 BRA `(.L_x_31) ;  /* 0x0000000000449947 */ /* 0x000fea0003800000 */
[----:B------:R-:W-:Y:S05]  /*2440*/  @!P0 BRA `(.L_x_32) ;  /* 0x0000000000048947 */ /* 0x000fea0003800000 */
[----:B------:R-:W-:Y:S01]  /*2450*/  BPT.TRAP 0x1 ;  /* 0x000000040000795c */ /* 0x000fe20000300000 */
.L_x_32:
[----:B------:R-:W-:-:S13]  /*2460*/  ISETP.NE.AND P0, PT, R19, RZ, PT ;  /* 0x000000ff1300720c */ /* 0x000fda0003f05270 */
[----:B------:R-:W-:-:S05]  /*2470*/  VOTEU.ANY UP0, P0 ;  /* 0x00000000003f7886 */ /* 0x000fca0000000100 */
[----:B------:R-:W-:-:S06]  /*2480*/  @UP0 UIADD3 UR4, UR44, UR41, URZ ;  /* 0x000000292c040290 */ /* 0x000fcc000fffe03f */
[----:B------:R-:W-:Y:S02]  /*2490*/  IMAD.U32 R4, RZ, RZ, UR4 ;  /* 0x00000004ff047e24 */ /* 0x000fe4000f8e00ff */
[----:B------:R-:W-:Y:S02]  /*24a0*/  IMAD.U32 R3, RZ, RZ, UR4 ;  /* 0x00000004ff037e24 */ /* 0x000fe4000f8e00ff */
[----:B------:R-:W-:-:S05]  /*24b0*/  @P0 IMAD.WIDE.U32 R4, R4, -0xf0f0f0f, RZ ;  /* 0xf0f0f0f104040825 */ /* 0x000fca00078e00ff */
[----:B------:R-:W-:-:S05]  /*24c0*/  @P0 SHF.R.U32.HI R0, RZ, 0x4, R5 ;  /* 0x00000004ff000819 */ /* 0x000fca0000011605 */
[----:B------:R-:W-:-:S05]  /*24d0*/  @P0 IMAD R0, R0, -0x11, R3 ;  /* 0xffffffef00000824 */ /* 0x000fca00078e0203 */
[----:B------:R-:W-:-:S05]  /*24e0*/  @P0 LEA R0, R0, UR45, 0x3 ;  /* 0x0000002d00000c11 */ /* 0x000fca000f8e18ff */
[----:B------:R-:W-:-:S05]  /*24f0*/  @P0 VIADD R3, R0, 0x88 ;  /* 0x0000008800030836 */ /* 0x000fca0000000000 */
[----:B------:R-:W-:-:S04]  /*2500*/  @P0 PRMT R3, R22, 0x654, R3 ;  /* 0x0000065416030816 */ /* 0x000fc80000000003 */
[----:B------:R0:W-:Y:S01]  /*2510*/  @P0 SYNCS.ARRIVE.TRANS64.RED.A1T0 RZ, [R3+URZ], RZ ;  /* 0x000000ff03ff09a7 */ /* 0x0001e2000810043f */
[----:B------:R-:W-:-:S13]  /*2520*/  ISETP.GT.U32.AND P0, PT, R18, 0x1, PT ;  /* 0x000000011200780c */ /* 0x000fda0003f04070 */
[----:B0-----:R-:W-:Y:S05]  /*2530*/  @P0 BRA `(.L_x_31) ;  /* 0x0000000000040947 */ /* 0x001fea0003800000 */
[----:B------:R-:W-:Y:S01]  /*2540*/  BPT.TRAP 0x1 ;  /* 0x000000040000795c */ /* 0x000fe20000300000 */
.L_x_31:
[----:B------:R-:W-:Y:S01]  /*2550*/  IMAD R6, R76, 0x50, RZ ;  /* 0x000000504c067824 */ /* 0x000fe200078e02ff */
[----:B------:R-:W-:Y:S01]  /*2560*/  UIADD3 UR41, UR43, UR41, URZ ;  /* 0x000000292b297290 */ /* 0x000fe2000fffe03f */
[----:B------:R-:W-:Y:S01]  /*2570*/  SHF.R.S32.HI R13, RZ, 0x1f, R75 ;  /* 0x0000001fff0d7819 */ /* 0x000fe2000001144b */
[----:B------:R-:W-:Y:S01]  /*2580*/  ULDC UR7, c[0x0][0x288] ;  /* 0x0000a20000077ab9 */ /* 0x000fe20000000800 */
[----:B------:R-:W-:Y:S01]  /*2590*/  IMAD.SHL.U32 R3, R77, 0x80, RZ ;  /* 0x000000804d037824 */ /* 0x000fe200078e00ff */
[C---:B------:R-:W-:Y:S01]  /*25a0*/  LOP3.LUT R10, R6.reuse, 0x6, R71, 0xf8, !PT ;  /* 0x00000006060a7812 */ /* 0x040fe200078ef847 */
[----:B------:R-:W-:Y:S01]  /*25b0*/  UISETP.GT.U32.AND UP0, UPT, UR41, 0x10, UPT ;  /* 0x000000102900788c */ /* 0x000fe2000bf04070 */
[----:B------:R-:W-:Y:S01]  /*25c0*/  ISETP.GE.AND P0, PT, R6, UR7, PT ;  /* 0x0000000706007c0c */ /* 0x000fe2000bf06270 */
[----:B------:R-:W-:Y:S01]  /*25d0*/  ULDC.64 UR4, c[0x0][0x5d0] ;  /* 0x0001740000047ab9 */ /* 0x000fe20000000a00 */
[----:B------:R-:W-:Y:S01]  /*25e0*/  SHF.R.S32.HI R11, RZ, 0x1f, R10 ;  /* 0x0000001fff0b7819 */ /* 0x000fe2000001140a */
[----:B------:R-:W-:Y:S01]  /*25f0*/  ULDC UR10, c[0x0][0x284] ;  /* 0x0000a100000a7ab9 */ /* 0x000fe20000000800 */
[----:B------:R-:W-:Y:S01]  /*2600*/  IMAD R0, R13, UR4, RZ ;  /* 0x000000040d007c24 */ /* 0x000fe2000f8e02ff */
[----:B------:R-:W-:Y:S01]  /*2610*/  UISETP.LT.U32.AND UP0, UPT, UR43, 0x11, UP0 ;  /* 0x000000112b00788c */ /* 0x000fe20008701070 */
[----:B------:R-:W-:Y:S01]  /*2620*/  ISETP.GE.OR P0, PT, R3, UR10, P0 ;  /* 0x0000000a03007c0c */ /* 0x000fe20008706670 */
[----:B------:R-:W-:Y:S01]  /*2630*/  UISETP.GE.U32.AND UP1, UPT, UR43, 0x11, UPT ;  /* 0x000000112b00788c */ /* 0x000fe2000bf26070 */
[C---:B------:R-:W-:Y:S01]  /*2640*/  IMAD R7, R75.reuse, UR5, R0 ;  /* 0x000000054b077c24 */ /* 0x040fe2000f8e0200 */
[----:B------:R-:W-:Y:S01]  /*2650*/  USEL UR6, URZ, 0x1, !UP0 ;  /* 0x000000013f067887 */ /* 0x000fe2000c000000 */
[----:B------:R-:W-:Y:S01]  /*2660*/  IMAD.WIDE.U32 R4, R75, UR4, R10 ;  /* 0x000000044b047c25 */ /* 0x000fe2000f8e000a */
[----:B------:R-:W-:Y:S01]  /*2670*/  UIMAD.WIDE.U32 UR4, UR41, -0xf0f0f0f, URZ ;  /* 0xf0f0f0f1290478a5 */ /* 0x000fe2000f8e003f */
[----:B------:R-:W-:-:S02]  /*2680*/  ULDC.64 UR8, c[0x0][0x5c8] ;  /* 0x0001720000087ab9 */ /* 0x000fc40000000a00 */
[----:B------:R-:W-:Y:S01]  /*2690*/  IMAD.WIDE R76, R77, 0x80, R64 ;  /* 0x000000804d4c7825 */ /* 0x000fe200078e0240 */
[----:B------:R-:W-:Y:S02]  /*26a0*/  USHF.R.U32.HI UR4, URZ, 0x4, UR5 ;  /* 0x000000043f047899 */ /* 0x000fe40008011605 */
[----:B------:R-:W-:Y:S01]  /*26b0*/  ULOP3.LUT UR40, UR40, UR6, URZ, 0x3c, !UPT ;  /* 0x0000000628287292 */ /* 0x000fe2000f8e3c3f */
[----:B------:R-:W-:Y:S01]  /*26c0*/  IMAD R9, R77, UR8, RZ ;  /* 0x000000084d097c24 */ /* 0x000fe2000f8e02ff */
[----:B------:R-:W-:Y:S01]  /*26d0*/  UIMAD UR41, UR4, -0x11, UR41 ;  /* 0xffffffef042978a4 */ /* 0x000fe2000f8e0229 */
[----:B------:R-:W-:Y:S01]  /*26e0*/  IMAD.IADD R5, R5, 0x1, R7 ;  /* 0x0000000105057824 */ /* 0x000fe200078e0207 */
[----:B------:R-:W-:Y:S01]  /*26f0*/  @UP1 ULOP3.LUT UR40, UR40, 0x1, UR4, 0x78, !UPT ;  /* 0x0000000128281892 */ /* 0x000fe2000f8e7804 */
[C---:B------:R-:W-:Y:S02]  /*2700*/  IMAD R9, R76.reuse, UR9, R9 ;  /* 0x000000094c097c24 */ /* 0x040fe4000f8e0209 */
[----:B------:R-:W-:-:S04]  /*2710*/  IMAD.WIDE.U32 R78, R76, UR8, R4 ;  /* 0x000000084c4e7c25 */ /* 0x000fc8000f8e0004 */
[----:B------:R-:W-:Y:S01]  /*2720*/  IMAD.MOV.U32 R0, RZ, RZ, -0x1 ;  /* 0xffffffffff007424 */ /* 0x000fe200078e00ff */
[----:B------:R-:W-:Y:S06]  /*2730*/  @P0 BRA `(.L_x_33) ;  /* 0x00000028007c0947 */ /* 0x000fec0003800000 */
[----:B-----5:R-:W-:Y:S01]  /*2740*/  FSETP.NEU.AND P0, PT, R66, RZ, PT ;  /* 0x000000ff4200720b */ /* 0x020fe20003f0d000 */
[----:B------:R-:W-:Y:S01]  /*2750*/  IMAD.IADD R4, R67, 0x1, -R6 ;  /* 0x0000000143047824 */ /* 0x000fe200078e0a06 */
[----:B------:R-:W-:Y:S01]  /*2760*/  BSSY B0, `(.L_x_33) ;  /* 0x000029c000007945 */ /* 0x000fe20003800000 */
[----:B------:R-:W-:Y:S02]  /*2770*/  IMAD.IADD R3, R74, 0x1, -R3 ;  /* 0x000000014a037824 */ /* 0x000fe400078e0a03 */
[----:B------:R-:W-:Y:S01]  /*2780*/  IMAD.IADD R91, R79, 0x1, R9 ;  /* 0x000000014f5b7824 */ /* 0x000fe200078e0209 */
[----:B------:R-:W-:-:S04]  /*2790*/  ISETP.GT.AND P1, PT, R4, RZ, PT ;  /* 0x000000ff0400720c */ /* 0x000fc80003f24270 */
[----:B------:R-:W-:-:S03]  /*27a0*/  ISETP.GT.AND P2, PT, R3, RZ, P1 ;  /* 0x000000ff0300720c */ /* 0x000fc60000f44270 */
[----:B------:R-:W-:Y:S10]  /*27b0*/  @!P0 BRA `(.L_x_34) ;  /* 0x0000001c00388947 */ /* 0x000ff40003800000 */
[----:B------:R-:W0:Y:S01]  /*27c0*/  LDC.64 R84, c[0x0][0x5b8] ;  /* 0x00016e00ff547b82 */ /* 0x000e220000000a00 */
[----:B------:R-:W-:-:S07]  /*27d0*/  ULDC.64 UR4, c[0x0][0x5c0] ;  /* 0x0001700000047ab9 */ /* 0x000fce0000000a00 */
[----:B------:R-:W1:Y:S08]  /*27e0*/  LDC.64 R86, c[0x0][0x5b0] ;  /* 0x00016c00ff567b82 */ /* 0x000e700000000a00 */
[----:B------:R-:W2:Y:S01]  /*27f0*/  LDC.64 R88, c[0x0][0x5a8] ;  /* 0x00016a00ff587b82 */ /* 0x000ea20000000a00 */
[-C--:B0-----:R-:W-:Y:S02]  /*2800*/  IMAD R6, R13, R84.reuse, RZ ;  /* 0x000000540d067224 */ /* 0x081fe400078e02ff */
[----:B------:R-:W-:-:S04]  /*2810*/  IMAD.WIDE.U32 R80, R75, R84, R10 ;  /* 0x000000544b507225 */ /* 0x000fc800078e000a */
[----:B------:R-:W-:Y:S02]  /*2820*/  IMAD R79, R75, R85, R6 ;  /* 0x000000554b4f7224 */ /* 0x000fe400078e0206 */
[-C--:B-1----:R-:W-:Y:S02]  /*2830*/  IMAD R5, R77, R86.reuse, RZ ;  /* 0x000000564d057224 */ /* 0x082fe400078e02ff */
[----:B------:R-:W-:Y:S02]  /*2840*/  IMAD.IADD R13, R81, 0x1, R79 ;  /* 0x00000001510d7824 */ /* 0x000fe400078e024f */
[----:B------:R-:W-:Y:S02]  /*2850*/  IMAD.MOV.U32 R12, RZ, RZ, R80 ;  /* 0x000000ffff0c7224 */ /* 0x000fe400078e0050 */
[C---:B------:R-:W-:Y:S02]  /*2860*/  IMAD R83, R76.reuse, R87, R5 ;  /* 0x000000574c537224 */ /* 0x040fe400078e0205 */
[----:B------:R-:W-:-:S04]  /*2870*/  IMAD.WIDE.U32 R6, R76, R86, R12 ;  /* 0x000000564c067225 */ /* 0x000fc800078e000c */
[----:B------:R-:W-:Y:S01]  /*2880*/  IMAD.IADD R5, R7, 0x1, R83 ;  /* 0x0000000107057824 */ /* 0x000fe200078e0253 */
[----:B--2---:R-:W-:-:S04]  /*2890*/  LEA R14, P0, R6, R88, 0x1 ;  /* 0x00000058060e7211 */ /* 0x004fc800078008ff */
[----:B------:R-:W-:-:S05]  /*28a0*/  LEA.HI.X R15, R6, R89, R5, 0x1, P0 ;  /* 0x00000059060f7211 */ /* 0x000fca00000f0c05 */
[----:B------:R0:W2:Y:S01]  /*28b0*/  @P2 LDG.E.LTC128B.U16 R5, desc[UR38][R14.64] ;  /* 0x000000260e052981 */ /* 0x0000a2000c1e1520 */
[----:B------:R-:W-:Y:S01]  /*28c0*/  LEA R8, P0, R78, UR4, 0x1 ;  /* 0x000000044e087c11 */ /* 0x000fe2000f8008ff */
[----:B------:R-:W-:Y:S01]  /*28d0*/  IMAD.WIDE.U32 R6, R76, R86, R10 ;  /* 0x000000564c067225 */ /* 0x000fe200078e000a */
[----:B------:R-:W-:Y:S03]  /*28e0*/  BSSY B1, `(.L_x_35) ;  /* 0x0000012000017945 */ /* 0x000fe60003800000 */
[----:B------:R-:W-:Y:S02]  /*28f0*/  IMAD.IADD R7, R83, 0x1, R7 ;  /* 0x0000000153077824 */ /* 0x000fe400078e0207 */
[----:B------:R-:W-:Y:S01]  /*2900*/  IMAD.WIDE.U32 R20, R75, R84, R6 ;  /* 0x000000544b147225 */ /* 0x000fe200078e0006 */
[----:B0-----:R-:W-:-:S03]  /*2910*/  SHF.L.U64.HI R15, R86, 0x3, R87 ;  /* 0x00000003560f7819 */ /* 0x001fc60000010257 */
[----:B------:R-:W-:Y:S01]  /*2920*/  IMAD.IADD R7, R79, 0x1, R21 ;  /* 0x000000014f077824 */ /* 0x000fe200078e0215 */
[----:B------:R-:W-:Y:S01]  /*2930*/  LEA R6, P4, R20, R88, 0x1 ;  /* 0x0000005814067211 */ /* 0x000fe200078808ff */
[----:B------:R-:W-:-:S03]  /*2940*/  IMAD.SHL.U32 R14, R86, 0x8, RZ ;  /* 0x00000008560e7824 */ /* 0x000fc600078e00ff */
[----:B------:R-:W-:Y:S01]  /*2950*/  LEA.HI.X R7, R20, R89, R7, 0x1, P4 ;  /* 0x0000005914077211 */ /* 0x000fe200020f0c07 */
[----:B--2---:R-:W-:-:S05]  /*2960*/  HADD2.F32 R9, -RZ, R5.H0_H0 ;  /* 0x20000005ff097230 */ /* 0x004fca0000004100 */
[----:B------:R-:W-:-:S04]  /*2970*/  FMUL R9, R9, R66 ;  /* 0x0000004209097220 */ /* 0x000fc80000400000 */
[----:B------:R-:W-:Y:S01]  /*2980*/  FFMA R56, R56, R23, R9 ;  /* 0x0000001738387223 */ /* 0x000fe20000000009 */
[----:B------:R-:W-:Y:S02]  /*2990*/  LEA.HI.X R9, R78, UR5, R91, 0x1, P0 ;  /* 0x000000054e097c11 */ /* 0x000fe400080f0c5b */
[----:B------:R-:W-:Y:S02]  /*29a0*/  ISETP.GT.AND P0, PT, R4, 0x1, PT ;  /* 0x000000010400780c */ /* 0x000fe40003f04270 */
[----:B------:R-:W-:Y:S02]  /*29b0*/  F2FP.F16.F32.PACK_AB R56, RZ, R56 ;  /* 0x00000038ff38723e */ /* 0x000fe400000000ff */
[----:B------:R-:W-:-:S03]  /*29c0*/  ISETP.GT.AND P3, PT, R3, RZ, P0 ;  /* 0x000000ff0300720c */ /* 0x000fc60000764270 */
[----:B------:R0:W-:Y:S10]  /*29d0*/  @P2 STG.E.U16 desc[UR38][R8.64], R56 ;  /* 0x0000003808002986 */ /* 0x0001f4000c101526 */
[----:B------:R-:W-:Y:S05]  /*29e0*/  @!P3 BRA `(.L_x_36) ;  /* 0x000000000004b947 */ /* 0x000fea0003800000 */
[----:B------:R1:W5:Y:S02]  /*29f0*/  LDG.E.LTC128B.U16 R5, desc[UR38][R6.64+0x2] ;  /* 0x0000022606057981 */ /* 0x000364000c1e1520 */
.L_x_36:
[----:B------:R-:W-:Y:S05]  /*2a00*/  BSYNC B1 ;  /* 0x0000000000017941 */ /* 0x000fea0003800000 */
.L_x_35:
[----:B-----5:R-:W-:Y:S01]  /*2a10*/  HADD2.F32 R77, -RZ, R5.H0_H0 ;  /* 0x20000005ff4d7230 */ /* 0x020fe20000004100 */
[----:B------:R-:W-:Y:S01]  /*2a20*/  ISETP.GT.AND P1, PT, R3, 0x8, P1 ;  /* 0x000000080300780c */ /* 0x000fe20000f24270 */
[----:B------:R-:W-:Y:S01]  /*2a30*/  IMAD.WIDE.U32 R20, R76, R86, R14 ;  /* 0x000000564c147225 */ /* 0x000fe200078e000e */
[----:B0-----:R-:W-:-:S03]  /*2a40*/  PRMT R56, R5, 0x7610, R56 ;  /* 0x0000761005387816 */ /* 0x001fc60000000038 */
[----:B------:R-:W-:Y:S01]  /*2a50*/  FMUL R12, R77, R66 ;  /* 0x000000424d0c7220 */ /* 0x000fe20000400000 */
[----:B------:R-:W-:Y:S01]  /*2a60*/  IMAD.IADD R83, R83, 0x1, R21 ;  /* 0x0000000153537824 */ /* 0x000fe200078e0215 */
[----:B------:R-:W-:Y:S02]  /*2a70*/  IADD3 R80, P2, R80, R20, RZ ;  /* 0x0000001450507210 */ /* 0x000fe40007f5e0ff */
[----:B------:R-:W-:-:S03]  /*2a80*/  FFMA R12, R57, R23, R12 ;  /* 0x00000017390c7223 */ /* 0x000fc6000000000c */
[----:B------:R-:W-:Y:S01]  /*2a90*/  IMAD.X R13, R83, 0x1, R13, P2 ;  /* 0x00000001530d7824 */ /* 0x000fe200010e060d */
[C---:B------:R-:W-:Y:S02]  /*2aa0*/  LEA R14, P2, R80.reuse, R88, 0x1 ;  /* 0x00000058500e7211 */ /* 0x040fe400078408ff */
[----:B------:R-:W-:Y:S02]  /*2ab0*/  F2FP.F16.F32.PACK_AB R12, RZ, R12 ;  /* 0x0000000cff0c723e */ /* 0x000fe400000000ff */
[----:B------:R-:W-:Y:S02]  /*2ac0*/  LEA.HI.X R15, R80, R89, R13, 0x1, P2 ;  /* 0x00000059500f7211 */ /* 0x000fe400010f0c0d */
[----:B------:R-:W-:-:S05]  /*2ad0*/  PRMT R21, R12, 0x7610, R21 ;  /* 0x000076100c157816 */ /* 0x000fca0000000015 */
[----:B------:R0:W-:Y:S04]  /*2ae0*/  @P3 STG.E.U16 desc[UR38][R8.64+0x2], R21 ;  /* 0x0000021508003986 */ /* 0x0001e8000c101526 */
[----:B------:R-:W2:Y:S01]  /*2af0*/  @P1 LDG.E.LTC128B.U16 R56, desc[UR38][R14.64] ;  /* 0x000000260e381981 */ /* 0x000ea2000c1e1520 */
[----:B------:R-:W-:Y:S01]  /*2b00*/  IADD3 R20, P2, R10, R20, RZ ;  /* 0x000000140a147210 */ /* 0x000fe20007f5e0ff */
[----:B------:R-:W-:Y:S01]  /*2b10*/  BSSY B1, `(.L_x_37) ;  /* 0x0000011000017945 */ /* 0x000fe20003800000 */
[C---:B------:R-:W-:Y:S02]  /*2b20*/  SHF.L.U64.HI R13, R70.reuse, 0x1, R69 ;  /* 0x00000001460d7819 */ /* 0x040fe40000010245 */
[----:B------:R-:W-:Y:S01]  /*2b30*/  ISETP.GT.AND P0, PT, R3, 0x8, P0 ;  /* 0x000000080300780c */ /* 0x000fe20000704270 */
[----:B0-----:R-:W-:Y:S01]  /*2b40*/  IMAD.X R21, R11, 0x1, R83, P2 ;  /* 0x000000010b157824 */ /* 0x001fe200010e0653 */
[----:B------:R-:W-:Y:S01]  /*2b50*/  LEA R12, P2, R70, R8, 0x1 ;  /* 0x00000008460c7211 */ /* 0x000fe200078408ff */
[----:B------:R-:W-:-:S04]  /*2b60*/  IMAD.WIDE.U32 R20, R75, R84, R20 ;  /* 0x000000544b147225 */ /* 0x000fc800078e0014 */
[----:B------:R-:W-:Y:S01]  /*2b70*/  IMAD.X R13, R13, 0x1, R9, P2 ;  /* 0x000000010d0d7824 */ /* 0x000fe200010e0609 */
[----:B------:R-:W-:Y:S01]  /*2b80*/  LEA R10, P3, R20, R88, 0x1 ;  /* 0x00000058140a7211 */ /* 0x000fe200078608ff */
[----:B------:R-:W-:-:S05]  /*2b90*/  IMAD.IADD R11, R79, 0x1, R21 ;  /* 0x000000014f0b7824 */ /* 0x000fca00078e0215 */
[----:B------:R-:W-:Y:S01]  /*2ba0*/  LEA.HI.X R11, R20, R89, R11, 0x1, P3 ;  /* 0x00000059140b7211 */ /* 0x000fe200018f0c0b */
[----:B--2---:R-:W-:-:S05]  /*2bb0*/  HADD2.F32 R5, -RZ, R56.H0_H0 ;  /* 0x20000038ff057230 */ /* 0x004fca0000004100 */
[----:B------:R-:W-:-:S04]  /*2bc0*/  FMUL R5, R5, R66 ;  /* 0x0000004205057220 */ /* 0x000fc80000400000 */
[----:B------:R-:W-:-:S05]  /*2bd0*/  FFMA R5, R58, R23, R5 ;  /* 0x000000173a057223 */ /* 0x000fca0000000005 */
[----:B------:R-:W-:-:S05]  /*2be0*/  F2FP.F16.F32.PACK_AB R5, RZ, R5 ;  /* 0x00000005ff05723e */ /* 0x000fca00000000ff */
[----:B------:R0:W-:Y:S01]  /*2bf0*/  @P1 STG.E.U16 desc[UR38][R12.64], R5 ;  /* 0x000000050c001986 */ /* 0x0001e2000c101526 */
[----:B------:R-:W-:Y:S05]  /*2c00*/  @!P0 BRA `(.L_x_38) ;  /* 0x0000000000048947 */ /* 0x000fea0003800000 */
[----:B------:R2:W5:Y:S02]  /*2c10*/  LDG.E.LTC128B.U16 R56, desc[UR38][R10.64+0x2] ;  /* 0x000002260a387981 */ /* 0x000564000c1e1520 */
.L_x_38:
[----:B------:R-:W-:Y:S05]  /*2c20*/  BSYNC B1 ;  /* 0x0000000000017941 */ /* 0x000fea0003800000 */
.L_x_37:
[----:B0----5:R-:W-:Y:S01]  /*2c30*/  HADD2.F32 R5, -RZ, R56.H0_H0 ;  /* 0x20000038ff057230 */ /* 0x021fe20000004100 */
[----:B------:R-:W-:Y:S01]  /*2c40*/  ISETP.GT.AND P1, PT, R4, 0x8, PT ;  /* 0x000000080400780c */ /* 0x000fe20003f24270 */
[----:B------:R-:W-:Y:S03]  /*2c50*/  BSSY B1, `(.L_x_39) ;  /* 0x0000008000017945 */ /* 0x000fe60003800000 */
[----:B------:R-:W-:Y:S01]  /*2c60*/  FMUL R14, R5, R66 ;  /* 0x00000042050e7220 */ /* 0x000fe20000400000 */
[----:B------:R-:W-:-:S03]  /*2c70*/  ISETP.GT.AND P2, PT, R3, RZ, P1 ;  /* 0x000000ff0300720c */ /* 0x000fc60000f44270 */
[----:B------:R-:W-:-:S05]  /*2c80*/  FFMA R14, R59, R23, R14 ;  /* 0x000000173b0e7223 */ /* 0x000fca000000000e */
[----:B------:R-:W-:-:S05]  /*2c90*/  F2FP.F16.F32.PACK_AB R14, RZ, R14 ;  /* 0x0000000eff0e723e */ /* 0x000fca00000000ff */
[----:B------:R0:W-:Y:S01]  /*2ca0*/  @P0 STG.E.U16 desc[UR38][R12.64+0x2], R14 ;  /* 0x0000020e0c000986 */ /* 0x0001e2000c101526 */
[----:B------:R-:W-:Y:S05]  /*2cb0*/  @!P2 BRA `(.L_x_40) ;  /* 0x000000000004a947 */ /* 0x000fea0003800000 */
[----:B------:R3:W5:Y:S02]  /*2cc0*/  LDG.E.LTC128B.U16 R56, desc[UR38][R6.64+0x10] ;  /* 0x0000102606387981 */ /* 0x000764000c1e1520 */
.L_x_40:
[----:B------:R-:W-:Y:S05]  /*2cd0*/  BSYNC B1 ;  /* 0x0000000000017941 */ /* 0x000fea0003800000 */
.L_x_39:
[----:B-----5:R-:W-:Y:S01]  /*2ce0*/  HADD2.F32 R5, -RZ, R56.H0_H0 ;  /* 0x20000038ff057230 */ /* 0x020fe20000004100 */
        /* <DEDUP_REMOVED lines=9> */
.L_x_42:
[----:B------:R-:W-:Y:S05]  /*2d80*/  BSYNC B1 ;  /* 0x0000000000017941 */ /* 0x000fea0003800000 */
.L_x_41:
[----:B----45:R-:W-:Y:S01]  /*2d90*/  HADD2.F32 R5, -RZ, R56.H0_H0 ;  /* 0x20000038ff057230 */ /* 0x030fe20000004100 */
[----:B------:R-:W-:Y:S01]  /*2da0*/  ISETP.GT.AND P1, PT, R3, 0x8, P1 ;  /* 0x000000080300780c */ /* 0x000fe20000f24270 */
[----:B------:R-:W-:Y:S03]  /*2db0*/  BSSY B1, `(.L_x_43) ;  /* 0x0000007000017945 */ /* 0x000fe60003800000 */
[----:B0-----:R-:W-:-:S04]  /*2dc0*/  FMUL R14, R5, R66 ;  /* 0x00000042050e7220 */ /* 0x001fc80000400000 */
[----:B------:R-:W-:-:S05]  /*2dd0*/  FFMA R14, R61, R23, R14 ;  /* 0x000000173d0e7223 */ /* 0x000fca000000000e */
[----:B------:R-:W-:-:S05]  /*2de0*/  F2FP.F16.F32.PACK_AB R14, RZ, R14 ;  /* 0x0000000eff0e723e */ /* 0x000fca00000000ff */
[----:B------:R0:W-:Y:S01]  /*2df0*/  @P3 STG.E.U16 desc[UR38][R8.64+0x12], R14 ;  /* 0x0000120e08003986 */ /* 0x0001e2000c101526 */
[----:B------:R-:W-:Y:S05]  /*2e00*/  @!P1 BRA `(.L_x_44) ;  /* 0x0000000000049947 */ /* 0x000fea0003800000 */
[----:B------:R4:W5:Y:S02]  /*2e10*/  LDG.E.LTC128B.U16 R56, desc[UR38][R10.64+0x10] ;  /* 0x000010260a387981 */ /* 0x000964000c1e1520 */
.L_x_44:
[----:B------:R-:W-:Y:S05]  /*2e20*/  BSYNC B1 ;  /* 0x0000000000017941 */ /* 0x000fea0003800000 */
.L_x_43:
[----:B-----5:R-:W-:Y:S01]  /*2e30*/  HADD2.F32 R5, -RZ, R56.H0_H0 ;  /* 0x20000038ff057230 */ /* 0x020fe20000004100 */
[----:B------:R-:W-:Y:S01]  /*2e40*/  ISETP.GT.AND P0, PT, R3, 0x8, P0 ;  /* 0x000000080300780c */ /* 0x000fe20000704270 */
[----:B------:R-:W-:Y:S03]  /*2e50*/  BSSY B1, `(.L_x_45) ;  /* 0x0000007000017945 */ /* 0x000fe60003800000 */
[----:B------:R-:W-:-:S04]  /*2e60*/  FMUL R5, R5, R66 ;  /* 0x0000004205057220 */ /* 0x000fc80000400000 */
[----:B------:R-:W-:-:S05]  /*2e70*/  FFMA R5, R62, R23, R5 ;  /* 0x000000173e057223 */ /* 0x000fca0000000005 */
[----:B------:R-:W-:-:S05]  /*2e80*/  F2FP.F16.F32.PACK_AB R5, RZ, R5 ;  /* 0x00000005ff05723e */ /* 0x000fca00000000ff */
[----:B------:R0:W-:Y:S01]  /*2e90*/  @P1 STG.E.U16 desc[UR38][R12.64+0x10], R5 ;  /* 0x000010050c001986 */ /* 0x0001e2000c101526 */
[----:B------:R-:W-:Y:S05]  /*2ea0*/  @!P0 BRA `(.L_x_46) ;  /* 0x0000000000048947 */ /* 0x000fea0003800000 */
[----:B------:R0:W5:Y:S02]  /*2eb0*/  LDG.E.LTC128B.U16 R56, desc[UR38][R10.64+0x12] ;  /* 0x000012260a387981 */ /* 0x000164000c1e1520 */
.L_x_46:
[----:B------:R-:W-:Y:S05]  /*2ec0*/  BSYNC B1 ;  /* 0x0000000000017941 */ /* 0x000fea0003800000 */
.L_x_45:
        /* <DEDUP_REMOVED lines=10> */
.L_x_48:
[----:B------:R-:W-:Y:S05]  /*2f70*/  BSYNC B1 ;  /* 0x0000000000017941 */ /* 0x000fea0003800000 */
.L_x_47:
        /* <DEDUP_REMOVED lines=10> */
.L_x_50:
[----:B------:R-:W-:Y:S05]  /*3020*/  BSYNC B1 ;  /* 0x0000000000017941 */ /* 0x000fea0003800000 */
.L_x_49:
[----:B0----5:R-:W-:Y:S01]  /*3030*/  HADD2.F32 R5, -RZ, R56.H0_H0 ;  /* 0x20000038ff057230 */ /* 0x021fe20000004100 */
        /* <DEDUP_REMOVED lines=8> */
.L_x_52:
[----:B------:R-:W-:Y:S05]  /*30c0*/  BSYNC B1 ;  /* 0x0000000000017941 */ /* 0x000fea0003800000 */
.L_x_51:
        /* <DEDUP_REMOVED lines=9> */
.L_x_54:
[----:B------:R-:W-:Y:S05]  /*3160*/  BSYNC B1 ;  /* 0x0000000000017941 */ /* 0x000fea0003800000 */
.L_x_53:
        /* <DEDUP_REMOVED lines=10> */
.L_x_56:
[----:B------:R-:W-:Y:S05]  /*3210*/  BSYNC B1 ;  /* 0x0000000000017941 */ /* 0x000fea0003800000 */
.L_x_55:
        /* <DEDUP_REMOVED lines=10> */
.L_x_58:
[----:B------:R-:W-:Y:S05]  /*32c0*/  BSYNC B1 ;  /* 0x0000000000017941 */ /* 0x000fea0003800000 */
.L_x_57:
        /* <DEDUP_REMOVED lines=9> */
.L_x_60:
[----:B------:R-:W-:Y:S05]  /*3360*/  BSYNC B1 ;  /* 0x0000000000017941 */ /* 0x000fea0003800000 */
.L_x_59:
        /* <DEDUP_REMOVED lines=9> */
.L_x_62:
[----:B------:R-:W-:Y:S05]  /*3400*/  BSYNC B1 ;  /* 0x0000000000017941 */ /* 0x000fea0003800000 */
.L_x_61:
        /* <DEDUP_REMOVED lines=10> */
.L_x_64:
[----:B------:R-:W-:Y:S05]  /*34b0*/  BSYNC B1 ;  /* 0x0000000000017941 */ /* 0x000fea0003800000 */
.L_x_63:
        /* <DEDUP_REMOVED lines=10> */
.L_x_66:
[----:B------:R-:W-:Y:S05]  /*3560*/  BSYNC B1 ;  /* 0x0000000000017941 */ /* 0x000fea0003800000 */
.L_x_65:
        /* <DEDUP_REMOVED lines=9> */
.L_x_68:
[----:B------:R-:W-:Y:S05]  /*3600*/  BSYNC B1 ;  /* 0x0000000000017941 */ /* 0x000fea0003800000 */
.L_x_67:
        /* <DEDUP_REMOVED lines=9> */
.L_x_70:
[----:B------:R-:W-:Y:S05]  /*36a0*/  BSYNC B1 ;  /* 0x0000000000017941 */ /* 0x000fea0003800000 */
.L_x_69:
        /* <DEDUP_REMOVED lines=10> */
.L_x_72:
[----:B------:R-:W-:Y:S05]  /*3750*/  BSYNC B1 ;  /* 0x0000000000017941 */ /* 0x000fea0003800000 */
.L_x_71:
        /* <DEDUP_REMOVED lines=10> */
.L_x_74:
[----:B------:R-:W-:Y:S05]  /*3800*/  BSYNC B1 ;  /* 0x0000000000017941 */ /* 0x000fea0003800000 */
.L_x_73:
        /* <DEDUP_REMOVED lines=9> */
.L_x_76:
[----:B------:R-:W-:Y:S05]  /*38a0*/  BSYNC B1 ;  /* 0x0000000000017941 */ /* 0x000fea0003800000 */
.L_x_75:
        /* <DEDUP_REMOVED lines=9> */
.L_x_78:
[----:B------:R-:W-:Y:S05]  /*3940*/  BSYNC B1 ;  /* 0x0000000000017941 */ /* 0x000fea0003800000 */
.L_x_77:
        /* <DEDUP_REMOVED lines=10> */
.L_x_80:
[----:B------:R-:W-:Y:S05]  /*39f0*/  BSYNC B1 ;  /* 0x0000000000017941 */ /* 0x000fea0003800000 */
.L_x_79:
        /* <DEDUP_REMOVED lines=10> */
.L_x_82:
[----:B------:R-:W-:Y:S05]  /*3aa0*/  BSYNC B1 ;  /* 0x0000000000017941 */ /* 0x000fea0003800000 */
.L_x_81:
        /* <DEDUP_REMOVED lines=9> */
.L_x_84:
[----:B------:R-:W-:Y:S05]  /*3b40*/  BSYNC B1 ;  /* 0x0000000000017941 */ /* 0x000fea0003800000 */
.L_x_83:
        /* <DEDUP_REMOVED lines=9> */
.L_x_86:
[----:B------:R-:W-:Y:S05]  /*3be0*/  BSYNC B1 ;  /* 0x0000000000017941 */ /* 0x000fea0003800000 */
.L_x_85:
        /* <DEDUP_REMOVED lines=10> */
.L_x_88:
[----:B------:R-:W-:Y:S05]  /*3c90*/  BSYNC B1 ;  /* 0x0000000000017941 */ /* 0x000fea0003800000 */
.L_x_87:
        /* <DEDUP_REMOVED lines=10> */
.L_x_90:
[----:B------:R-:W-:Y:S05]  /*3d40*/  BSYNC B1 ;  /* 0x0000000000017941 */ /* 0x000fea0003800000 */
.L_x_89:
        /* <DEDUP_REMOVED lines=9> */
.L_x_92:
[----:B------:R-:W-:Y:S05]  /*3de0*/  BSYNC B1 ;  /* 0x0000000000017941 */ /* 0x000fea0003800000 */
.L_x_91:
        /* <DEDUP_REMOVED lines=9> */
.L_x_94:
[----:B------:R-:W-:Y:S05]  /*3e80*/  BSYNC B1 ;  /* 0x0000000000017941 */ /* 0x000fea0003800000 */
.L_x_93:
        /* <DEDUP_REMOVED lines=10> */
.L_x_96:
[----:B------:R-:W-:Y:S05]  /*3f30*/  BSYNC B1 ;  /* 0x0000000000017941 */ /* 0x000fea0003800000 */
.L_x_95:
        /* <DEDUP_REMOVED lines=10> */
.L_x_98:
[----:B------:R-:W-:Y:S05]  /*3fe0*/  BSYNC B1 ;  /* 0x0000000000017941 */ /* 0x000fea0003800000 */
.L_x_97:
        /* <DEDUP_REMOVED lines=9> */
.L_x_100:
[----:B------:R-:W-:Y:S05]  /*4080*/  BSYNC B1 ;  /* 0x0000000000017941 */ /* 0x000fea0003800000 */
.L_x_99:
        /* <DEDUP_REMOVED lines=9> */
.L_x_102:
[----:B------:R-:W-:Y:S05]  /*4120*/  BSYNC B1 ;  /* 0x0000000000017941 */ /* 0x000fea0003800000 */
.L_x_101:
        /* <DEDUP_REMOVED lines=10> */
.L_x_104:
[----:B------:R-:W-:Y:S05]  /*41d0*/  BSYNC B1 ;  /* 0x0000000000017941 */ /* 0x000fea0003800000 */
.L_x_103:
[----:B-----5:R-:W-:Y:S01]  /*41e0*/  HADD2.F32 R5, -RZ, R56.H0_H0 ;  /* 0x20000038ff057230 */ /* 0x020fe20000004100 */
[----:B------:R-:W-:Y:S01]  /*41f0*/  ISETP.GT.AND P0, PT, R4, 0x49, PT ;  /* 0x000000490400780c */ /* 0x000fe20003f04270 */
[----:B------:R-:W-:Y:S01]  /*4200*/  @P2 IMAD.MOV.U32 R4, RZ, RZ, R8 ;  /* 0x000000ffff042224 */ /* 0x000fe200078e0008 */
[----:B------:R-:W-:Y:S02]  /*4210*/  BSSY B1, `(.L_x_105) ;  /* 0x000000a000017945 */ /* 0x000fe40003800000 */
[----:B------:R-:W-:Y:S01]  /*4220*/  FMUL R5, R5, R66 ;  /* 0x0000004205057220 */ /* 0x000fe20000400000 */
[----:B------:R-:W-:-:S03]  /*4230*/  ISETP.GT.AND P3, PT, R3, RZ, P0 ;  /* 0x000000ff0300720c */ /* 0x000fc60000764270 */
[----:B------:R-:W-:-:S05]  /*4240*/  FFMA R5, R28, R23, R5 ;  /* 0x000000171c057223 */ /* 0x000fca0000000005 */
[----:B------:R-:W-:-:S04]  /*4250*/  F2FP.F16.F32.PACK_AB R5, RZ, R5 ;  /* 0x00000005ff05723e */ /* 0x000fc800000000ff */
[----:B0-----:R-:W-:Y:S01]  /*4260*/  PRMT R14, R5, 0x7610, R14 ;  /* 0x00007610050e7816 */ /* 0x001fe2000000000e */
[----:B------:R-:W-:-:S05]  /*4270*/  @P2 IMAD.MOV.U32 R5, RZ, RZ, R9 ;  /* 0x000000ffff052224 */ /* 0x000fca00078e0009 */
[----:B------:R0:W-:Y:S01]  /*4280*/  @P2 STG.E.U16 desc[UR38][R4.64+0x90], R14 ;  /* 0x0000900e04002986 */ /* 0x0001e2000c101526 */
[----:B------:R-:W-:Y:S05]  /*4290*/  @!P3 BRA `(.L_x_106) ;  /* 0x000000000004b947 */ /* 0x000fea0003800000 */
[----:B------:R0:W5:Y:S02]  /*42a0*/  LDG.E.LTC128B.U16 R56, desc[UR38][R6.64+0x92] ;  /* 0x0000922606387981 */ /* 0x000164000c1e1520 */
.L_x_106:
[----:B------:R-:W-:Y:S05]  /*42b0*/  BSYNC B1 ;  /* 0x0000000000017941 */ /* 0x000fea0003800000 */
.L_x_105:
        /* <DEDUP_REMOVED lines=9> */
.L_x_108:
[----:B------:R-:W-:Y:S05]  /*4350*/  BSYNC B1 ;  /* 0x0000000000017941 */ /* 0x000fea0003800000 */
.L_x_107:
[----:B-----5:R-:W-:Y:S01]  /*4360*/  HADD2.F32 R5, -RZ, R56.H0_H0 ;  /* 0x20000038ff057230 */ /* 0x020fe20000004100 */
[----:B------:R-:W-:Y:S01]  /*4370*/  ISETP.GT.AND P0, PT, R3, 0x8, P0 ;  /* 0x000000080300780c */ /* 0x000fe20000704270 */
[----:B0-----:R-:W-:Y:S01]  /*4380*/  @P1 IMAD.MOV.U32 R4, RZ, RZ, R12 ;  /* 0x000000ffff041224 */ /* 0x001fe200078e000c */
[----:B------:R-:W-:Y:S02]  /*4390*/  BSSY B1, `(.L_x_109) ;  /* 0x0000009000017945 */ /* 0x000fe40003800000 */
[----:B------:R-:W-:-:S04]  /*43a0*/  FMUL R5, R5, R66 ;  /* 0x0000004205057220 */ /* 0x000fc80000400000 */
[----:B------:R-:W-:-:S05]  /*43b0*/  FFMA R5, R30, R23, R5 ;  /* 0x000000171e057223 */ /* 0x000fca0000000005 */
[----:B------:R-:W-:-:S04]  /*43c0*/  F2FP.F16.F32.PACK_AB R5, RZ, R5 ;  /* 0x00000005ff05723e */ /* 0x000fc800000000ff */
[----:B-1-3--:R-:W-:Y:S01]  /*43d0*/  PRMT R6, R5, 0x7610, R6 ;  /* 0x0000761005067816 */ /* 0x00afe20000000006 */
[----:B------:R-:W-:-:S05]  /*43e0*/  @P1 IMAD.MOV.U32 R5, RZ, RZ, R13 ;  /* 0x000000ffff051224 */ /* 0x000fca00078e000d */
[----:B------:R0:W-:Y:S01]  /*43f0*/  @P1 STG.E.U16 desc[UR38][R4.64+0x90], R6 ;  /* 0x0000900604001986 */ /* 0x0001e2000c101526 */
[----:B------:R-:W-:Y:S05]  /*4400*/  @!P0 BRA `(.L_x_110) ;  /* 0x0000000000048947 */ /* 0x000fea0003800000 */
[----:B------:R1:W5:Y:S02]  /*4410*/  LDG.E.LTC128B.U16 R56, desc[UR38][R10.64+0x92] ;  /* 0x000092260a387981 */ /* 0x000364000c1e1520 */
.L_x_110:
[----:B------:R-:W-:Y:S05]  /*4420*/  BSYNC B1 ;  /* 0x0000000000017941 */ /* 0x000fea0003800000 */
.L_x_109:
[----:B------:R-:W-:Y:S05]  /*4430*/  @!P0 BRA `(.L_x_111) ;  /* 0x0000000c00388947 */ /* 0x000fea0003800000 */
[----:B-----5:R-:W-:-:S05]  /*4440*/  HADD2.F32 R3, -RZ, R56.H0_H0 ;  /* 0x20000038ff037230 */ /* 0x020fca0000004100 */
[----:B0-----:R-:W-:-:S04]  /*4450*/  FMUL R4, R3, R66 ;  /* 0x0000004203047220 */ /* 0x001fc80000400000 */
[----:B------:R-:W-:-:S05]  /*4460*/  FFMA R4, R31, R23, R4 ;  /* 0x000000171f047223 */ /* 0x000fca0000000004 */
[----:B------:R-:W-:-:S05]  /*4470*/  F2FP.F16.F32.PACK_AB R4, RZ, R4 ;  /* 0x00000004ff04723e */ /* 0x000fca00000000ff */
[----:B------:R3:W-:Y:S01]  /*4480*/  STG.E.U16 desc[UR38][R12.64+0x92], R4 ;  /* 0x000092040c007986 */ /* 0x0007e2000c101526 */
[----:B------:R-:W-:Y:S05]  /*4490*/  BRA `(.L_x_111) ;  /* 0x0000000c00207947 */ /* 0x000fea0003800000 */
.L_x_34:
[----:B------:R-:W-:Y:S01]  /*44a0*/  ULDC.64 UR4, c[0x0][0x5c0] ;  /* 0x0001700000047ab9 */ /* 0x000fe20000000a00 */
[----:B------:R-:W-:Y:S01]  /*44b0*/  ISETP.GT.AND P3, PT, R4, 0x1, PT ;  /* 0x000000010400780c */ /* 0x000fe20003f64270 */
[-C--:B------:R-:W-:Y:S01]  /*44c0*/  FMUL R56, R56, R23.reuse ;  /* 0x0000001738387220 */ /* 0x080fe20000400000 */
[----:B------:R-:W-:Y:S01]  /*44d0*/  LEA R6, P0, R78, UR4, 0x1 ;  /* 0x000000044e067c11 */ /* 0x000fe2000f8008ff */
[-C--:B------:R-:W-:Y:S01]  /*44e0*/  FMUL R57, R57, R23.reuse ;  /* 0x0000001739397220 */ /* 0x080fe20000400000 */
[----:B------:R-:W-:Y:S01]  /*44f0*/  ISETP.GT.AND P1, PT, R3, 0x8, P1 ;  /* 0x000000080300780c */ /* 0x000fe20000f24270 */
[-C--:B------:R-:W-:Y:S01]  /*4500*/  FMUL R58, R58, R23.reuse ;  /* 0x000000173a3a7220 */ /* 0x080fe20000400000 */
[----:B------:R-:W-:Y:S01]  /*4510*/  LEA.HI.X R7, R78, UR5, R91, 0x1, P0 ;  /* 0x000000054e077c11 */ /* 0x000fe200080f0c5b */
[-C--:B------:R-:W-:Y:S01]  /*4520*/  FMUL R59, R59, R23.reuse ;  /* 0x000000173b3b7220 */ /* 0x080fe20000400000 */
[----:B------:R-:W-:Y:S01]  /*4530*/  ISETP.GT.AND P0, PT, R3, RZ, P3 ;  /* 0x000000ff0300720c */ /* 0x000fe20001f04270 */
[-C--:B------:R-:W-:Y:S01]  /*4540*/  FMUL R60, R60, R23.reuse ;  /* 0x000000173c3c7220 */ /* 0x080fe20000400000 */
[----:B------:R-:W-:Y:S01]  /*4550*/  F2FP.F16.F32.PACK_AB R56, RZ, R56 ;  /* 0x00000038ff38723e */ /* 0x000fe200000000ff */
[----:B------:R-:W-:Y:S01]  /*4560*/  FMUL R61, R61, R23 ;  /* 0x000000173d3d7220 */ /* 0x000fe20000400000 */
[----:B------:R-:W-:Y:S01]  /*4570*/  F2FP.F16.F32.PACK_AB R57, RZ, R57 ;  /* 0x00000039ff39723e */ /* 0x000fe200000000ff */
[-C--:B------:R-:W-:Y:S01]  /*4580*/  FMUL R62, R62, R23.reuse ;  /* 0x000000173e3e7220 */ /* 0x080fe20000400000 */
[C---:B------:R-:W-:Y:S01]  /*4590*/  SHF.L.U64.HI R5, R70.reuse, 0x1, R69 ;  /* 0x0000000146057819 */ /* 0x040fe20000010245 */
[----:B------:R-:W-:Y:S01]  /*45a0*/  @P2 STG.E.U16 desc[UR38][R6.64], R56 ;  /* 0x0000003806002986 */ /* 0x000fe2000c101526 */
[----:B------:R-:W-:Y:S01]  /*45b0*/  LEA R8, P4, R70, R6, 0x1 ;  /* 0x0000000646087211 */ /* 0x000fe200078808ff */
[-C--:B------:R-:W-:Y:S01]  /*45c0*/  FMUL R63, R63, R23.reuse ;  /* 0x000000173f3f7220 */ /* 0x080fe20000400000 */
[----:B------:R-:W-:Y:S01]  /*45d0*/  ISETP.GT.AND P2, PT, R4, 0x8, PT ;  /* 0x000000080400780c */ /* 0x000fe20003f44270 */
[-C--:B------:R-:W-:Y:S01]  /*45e0*/  FMUL R48, R48, R23.reuse ;  /* 0x0000001730307220 */ /* 0x080fe20000400000 */
[----:B------:R-:W-:Y:S01]  /*45f0*/  ISETP.GT.AND P3, PT, R3, 0x8, P3 ;  /* 0x000000080300780c */ /* 0x000fe20001f64270 */
[----:B------:R-:W-:Y:S01]  /*4600*/  @P0 STG.E.U16 desc[UR38][R6.64+0x2], R57 ;  /* 0x0000023906000986 */ /* 0x000fe2000c101526 */
[----:B------:R-:W-:Y:S01]  /*4610*/  ISETP.GT.AND P0, PT, R4, 0x9, PT ;  /* 0x000000090400780c */ /* 0x000fe20003f04270 */
[----:B------:R-:W-:Y:S01]  /*4620*/  IMAD.X R9, R5, 0x1, R7, P4 ;  /* 0x0000000105097824 */ /* 0x000fe200020e0607 */
[----:B------:R-:W-:Y:S01]  /*4630*/  ISETP.GT.AND P5, PT, R3, RZ, P2 ;  /* 0x000000ff0300720c */ /* 0x000fe200017a4270 */
[-C--:B------:R-:W-:Y:S01]  /*4640*/  FMUL R49, R49, R23.reuse ;  /* 0x0000001731317220 */ /* 0x080fe20000400000 */
[----:B------:R-:W-:Y:S01]  /*4650*/  ISETP.GT.AND P4, PT, R3, RZ, P0 ;  /* 0x000000ff0300720c */ /* 0x000fe20000784270 */
[-C--:B------:R-:W-:Y:S01]  /*4660*/  FMUL R50, R50, R23.reuse ;  /* 0x0000001732327220 */ /* 0x080fe20000400000 */
[----:B------:R-:W-:Y:S01]  /*4670*/  F2FP.F16.F32.PACK_AB R58, RZ, R58 ;  /* 0x0000003aff3a723e */ /* 0x000fe200000000ff */
[----:B------:R-:W-:Y:S01]  /*4680*/  FMUL R51, R51, R23 ;  /* 0x0000001733337220 */ /* 0x000fe20000400000 */
[----:B------:R-:W-:Y:S01]  /*4690*/  F2FP.F16.F32.PACK_AB R59, RZ, R59 ;  /* 0x0000003bff3b723e */ /* 0x000fe200000000ff */
[----:B------:R-:W-:Y:S01]  /*46a0*/  FMUL R52, R52, R23 ;  /* 0x0000001734347220 */ /* 0x000fe20000400000 */
[----:B------:R-:W-:Y:S01]  /*46b0*/  F2FP.F16.F32.PACK_AB R60, RZ, R60 ;  /* 0x0000003cff3c723e */ /* 0x000fe200000000ff */
[----:B------:R-:W-:Y:S01]  /*46c0*/  @P1 STG.E.U16 desc[UR38][R8.64], R58 ;  /* 0x0000003a08001986 */ /* 0x000fe2000c101526 */
[----:B------:R-:W-:Y:S01]  /*46d0*/  F2FP.F16.F32.PACK_AB R61, RZ, R61 ;  /* 0x0000003dff3d723e */ /* 0x000fe200000000ff */
[-C--:B------:R-:W-:Y:S01]  /*46e0*/  FMUL R53, R53, R23.reuse ;  /* 0x0000001735357220 */ /* 0x080fe20000400000 */
[C---:B------:R-:W-:Y:S01]  /*46f0*/  ISETP.GT.AND P1, PT, R3.reuse, 0x8, P2 ;  /* 0x000000080300780c */ /* 0x040fe20001724270 */
[----:B------:R-:W-:Y:S01]  /*4700*/  @P3 STG.E.U16 desc[UR38][R8.64+0x2], R59 ;  /* 0x0000023b08003986 */ /* 0x000fe2000c101526 */
[----:B------:R-:W-:Y:S01]  /*4710*/  ISETP.GT.AND P2, PT, R4, 0x10, PT ;  /* 0x000000100400780c */ /* 0x000fe20003f44270 */
[-C--:B------:R-:W-:Y:S01]  /*4720*/  FMUL R54, R54, R23.reuse ;  /* 0x0000001736367220 */ /* 0x080fe20000400000 */
[----:B------:R-:W-:Y:S01]  /*4730*/  ISETP.GT.AND P3, PT, R3, 0x8, P0 ;  /* 0x000000080300780c */ /* 0x000fe20000764270 */
[----:B------:R-:W-:Y:S01]  /*4740*/  @P5 STG.E.U16 desc[UR38][R6.64+0x10], R60 ;  /* 0x0000103c06005986 */ /* 0x000fe2000c101526 */
[----:B------:R-:W-:Y:S01]  /*4750*/  ISETP.GT.AND P0, PT, R4, 0x11, PT ;  /* 0x000000110400780c */ /* 0x000fe20003f04270 */
[-C--:B------:R-:W-:Y:S01]  /*4760*/  FMUL R55, R55, R23.reuse ;  /* 0x0000001737377220 */ /* 0x080fe20000400000 */
[C---:B------:R-:W-:Y:S01]  /*4770*/  ISETP.GT.AND P5, PT, R3.reuse, RZ, P2 ;  /* 0x000000ff0300720c */ /* 0x040fe200017a4270 */
[----:B------:R-:W-:Y:S01]  /*4780*/  @P4 STG.E.U16 desc[UR38][R6.64+0x12], R61 ;  /* 0x0000123d06004986 */ /* 0x000fe2000c101526 */
        /* <DEDUP_REMOVED lines=70> */
[C---:B------:R-:W-:Y:S01]  /*4bf0*/  ISETP.GT.AND P1, PT, R4.reuse, 0x31, PT ;  /* 0x000000310400780c */ /* 0x040fe20003f24270 */
[----:B------:R-:W-:Y:S01]  /*4c00*/  @P3 STG.E.U16 desc[UR38][R8.64+0x42], R43 ;  /* 0x0000422b08003986 */ /* 0x000fe2000c101526 */
[----:B------:R-:W-:Y:S01]  /*4c10*/  ISETP.GT.AND P3, PT, R4, 0x30, PT ;  /* 0x000000300400780c */ /* 0x000fe20003f64270 */
[-C--:B------:R-:W-:Y:S01]  /*4c20*/  FMUL R30, R30, R23.reuse ;  /* 0x000000171e1e7220 */ /* 0x080fe20000400000 */
[C---:B------:R-:W-:Y:S01]  /*4c30*/  ISETP.GT.AND P2, PT, R3.reuse, 0x8, P2 ;  /* 0x000000080300780c */ /* 0x040fe20001744270 */
[----:B------:R-:W-:Y:S01]  /*4c40*/  @P5 STG.E.U16 desc[UR38][R6.64+0x50], R44 ;  /* 0x0000502c06005986 */ /* 0x000fe2000c101526 */
[----:B------:R-:W-:Y:S01]  /*4c50*/  ISETP.GT.AND P0, PT, R3, 0x8, P0 ;  /* 0x000000080300780c */ /* 0x000fe20000704270 */
[----:B------:R-:W-:Y:S01]  /*4c60*/  FMUL R31, R31, R23 ;  /* 0x000000171f1f7220 */ /* 0x000fe20000400000 */
[C---:B------:R-:W-:Y:S01]  /*4c70*/  ISETP.GT.AND P5, PT, R3.reuse, RZ, P3 ;  /* 0x000000ff0300720c */ /* 0x040fe20001fa4270 */
[----:B------:R-:W-:Y:S01]  /*4c80*/  @P4 STG.E.U16 desc[UR38][R6.64+0x52], R45 ;  /* 0x0000522d06004986 */ /* 0x000fe2000c101526 */
[----:B------:R-:W-:-:S02]  /*4c90*/  ISETP.GT.AND P4, PT, R3, RZ, P1 ;  /* 0x000000ff0300720c */ /* 0x000fc40000f84270 */
[----:B------:R-:W-:Y:S02]  /*4ca0*/  F2FP.F16.F32.PACK_AB R46, RZ, R46 ;  /* 0x0000002eff2e723e */ /* 0x000fe400000000ff */
[----:B------:R-:W-:Y:S02]  /*4cb0*/  F2FP.F16.F32.PACK_AB R47, RZ, R47 ;  /* 0x0000002fff2f723e */ /* 0x000fe400000000ff */
[----:B------:R-:W-:Y:S01]  /*4cc0*/  F2FP.F16.F32.PACK_AB R32, RZ, R32 ;  /* 0x00000020ff20723e */ /* 0x000fe200000000ff */
[----:B------:R-:W-:Y:S01]  /*4cd0*/  @P2 STG.E.U16 desc[UR38][R8.64+0x50], R46 ;  /* 0x0000502e08002986 */ /* 0x000fe2000c101526 */
[----:B------:R-:W-:Y:S02]  /*4ce0*/  F2FP.F16.F32.PACK_AB R33, RZ, R33 ;  /* 0x00000021ff21723e */ /* 0x000fe400000000ff */
[----:B------:R-:W-:Y:S01]  /*4cf0*/  F2FP.F16.F32.PACK_AB R34, RZ, R34 ;  /* 0x00000022ff22723e */ /* 0x000fe200000000ff */
[----:B------:R-:W-:Y:S01]  /*4d00*/  @P0 STG.E.U16 desc[UR38][R8.64+0x52], R47 ;  /* 0x0000522f08000986 */ /* 0x000fe2000c101526 */
[----:B------:R-:W-:-:S02]  /*4d10*/  ISETP.GT.AND P0, PT, R3, 0x8, P3 ;  /* 0x000000080300780c */ /* 0x000fc40001f04270 */
[----:B------:R-:W-:Y:S01]  /*4d20*/  F2FP.F16.F32.PACK_AB R35, RZ, R35 ;  /* 0x00000023ff23723e */ /* 0x000fe200000000ff */
[----:B------:R-:W-:Y:S01]  /*4d30*/  @P5 STG.E.U16 desc[UR38][R6.64+0x60], R32 ;  /* 0x0000602006005986 */ /* 0x000fe2000c101526 */
[C---:B------:R-:W-:Y:S02]  /*4d40*/  ISETP.GT.AND P5, PT, R3.reuse, 0x8, P1 ;  /* 0x000000080300780c */ /* 0x040fe40000fa4270 */
[C---:B------:R-:W-:Y:S01]  /*4d50*/  ISETP.GT.AND P1, PT, R4.reuse, 0x39, PT ;  /* 0x000000390400780c */ /* 0x040fe20003f24270 */
[----:B------:R-:W-:Y:S01]  /*4d60*/  @P4 STG.E.U16 desc[UR38][R6.64+0x62], R33 ;  /* 0x0000622106004986 */ /* 0x000fe2000c101526 */
[----:B------:R-:W-:Y:S02]  /*4d70*/  ISETP.GT.AND P4, PT, R4, 0x38, PT ;  /* 0x000000380400780c */ /* 0x000fe40003f84270 */
[C---:B------:R-:W-:Y:S02]  /*4d80*/  ISETP.GT.AND P3, PT, R3.reuse, RZ, P1 ;  /* 0x000000ff0300720c */ /* 0x040fe40000f64270 */
[C---:B------:R-:W-:Y:S01]  /*4d90*/  ISETP.GT.AND P2, PT, R3.reuse, RZ, P4 ;  /* 0x000000ff0300720c */ /* 0x040fe20002744270 */
[----:B------:R-:W-:Y:S01]  /*4da0*/  @P0 STG.E.U16 desc[UR38][R8.64+0x60], R34 ;  /* 0x0000602208000986 */ /* 0x000fe2000c101526 */
[----:B------:R-:W-:-:S02]  /*4db0*/  ISETP.GT.AND P4, PT, R3, 0x8, P4 ;  /* 0x000000080300780c */ /* 0x000fc40002784270 */
[----:B------:R-:W-:Y:S01]  /*4dc0*/  F2FP.F16.F32.PACK_AB R36, RZ, R36 ;  /* 0x00000024ff24723e */ /* 0x000fe200000000ff */
[----:B------:R-:W-:Y:S01]  /*4dd0*/  @P5 STG.E.U16 desc[UR38][R8.64+0x62], R35 ;  /* 0x0000622308005986 */ /* 0x000fe2000c101526 */
[----:B------:R-:W-:Y:S02]  /*4de0*/  F2FP.F16.F32.PACK_AB R37, RZ, R37 ;  /* 0x00000025ff25723e */ /* 0x000fe400000000ff */
[----:B------:R-:W-:Y:S02]  /*4df0*/  ISETP.GT.AND P5, PT, R3, 0x8, P1 ;  /* 0x000000080300780c */ /* 0x000fe40000fa4270 */
[C---:B------:R-:W-:Y:S02]  /*4e00*/  ISETP.GT.AND P1, PT, R4.reuse, 0x48, PT ;  /* 0x000000480400780c */ /* 0x040fe40003f24270 */
[C---:B------:R-:W-:Y:S01]  /*4e10*/  ISETP.GT.AND P0, PT, R4.reuse, 0x49, PT ;  /* 0x000000490400780c */ /* 0x040fe20003f04270 */
[----:B------:R-:W-:Y:S01]  /*4e20*/  @P2 STG.E.U16 desc[UR38][R6.64+0x70], R36 ;  /* 0x0000702406002986 */ /* 0x000fe2000c101526 */
[C---:B------:R-:W-:Y:S01]  /*4e30*/  ISETP.GT.AND P2, PT, R4.reuse, 0x41, PT ;  /* 0x000000410400780c */ /* 0x040fe20003f44270 */
[----:B------:R-:W-:Y:S01]  /*4e40*/  @P4 IMAD.MOV.U32 R5, RZ, RZ, R9 ;  /* 0x000000ffff054224 */ /* 0x000fe200078e0009 */
[----:B------:R-:W-:Y:S01]  /*4e50*/  F2FP.F16.F32.PACK_AB R38, RZ, R38 ;  /* 0x00000026ff26723e */ /* 0x000fe200000000ff */
[----:B------:R-:W-:Y:S01]  /*4e60*/  @P3 STG.E.U16 desc[UR38][R6.64+0x72], R37 ;  /* 0x0000722506003986 */ /* 0x000fe2000c101526 */
[----:B------:R-:W-:Y:S01]  /*4e70*/  ISETP.GT.AND P3, PT, R4, 0x40, PT ;  /* 0x000000400400780c */ /* 0x000fe20003f64270 */
[----:B------:R-:W-:Y:S01]  /*4e80*/  @P4 IMAD.MOV.U32 R4, RZ, RZ, R8 ;  /* 0x000000ffff044224 */ /* 0x000fe200078e0008 */
[----:B------:R-:W-:-:S02]  /*4e90*/  F2FP.F16.F32.PACK_AB R39, RZ, R39 ;  /* 0x00000027ff27723e */ /* 0x000fc400000000ff */
[----:B------:R-:W-:Y:S02]  /*4ea0*/  F2FP.F16.F32.PACK_AB R24, RZ, R24 ;  /* 0x00000018ff18723e */ /* 0x000fe400000000ff */
[----:B------:R0:W-:Y:S01]  /*4eb0*/  @P4 STG.E.U16 desc[UR38][R4.64+0x70], R38 ;  /* 0x0000702604004986 */ /* 0x0001e2000c101526 */
[C---:B------:R-:W-:Y:S02]  /*4ec0*/  ISETP.GT.AND P4, PT, R3.reuse, RZ, P2 ;  /* 0x000000ff0300720c */ /* 0x040fe40001784270 */
[----:B------:R-:W-:Y:S02]  /*4ed0*/  F2FP.F16.F32.PACK_AB R25, RZ, R25 ;  /* 0x00000019ff19723e */ /* 0x000fe400000000ff */
[----:B------:R-:W-:Y:S02]  /*4ee0*/  ISETP.GT.AND P2, PT, R3, 0x8, P2 ;  /* 0x000000080300780c */ /* 0x000fe40001744270 */
[----:B------:R-:W-:Y:S02]  /*4ef0*/  F2FP.F16.F32.PACK_AB R26, RZ, R26 ;  /* 0x0000001aff1a723e */ /* 0x000fe400000000ff */
[----:B------:R-:W-:-:S02]  /*4f00*/  F2FP.F16.F32.PACK_AB R27, RZ, R27 ;  /* 0x0000001bff1b723e */ /* 0x000fc400000000ff */
[----:B------:R-:W-:Y:S01]  /*4f10*/  F2FP.F16.F32.PACK_AB R28, RZ, R28 ;  /* 0x0000001cff1c723e */ /* 0x000fe200000000ff */
[----:B0-----:R-:W-:Y:S01]  /*4f20*/  @P5 IMAD.MOV.U32 R4, RZ, RZ, R8 ;  /* 0x000000ffff045224 */ /* 0x001fe200078e0008 */
[----:B------:R-:W-:Y:S01]  /*4f30*/  F2FP.F16.F32.PACK_AB R29, RZ, R29 ;  /* 0x0000001dff1d723e */ /* 0x000fe200000000ff */
[----:B------:R-:W-:Y:S01]  /*4f40*/  @P5 IMAD.MOV.U32 R5, RZ, RZ, R9 ;  /* 0x000000ffff055224 */ /* 0x000fe200078e0009 */
[----:B------:R-:W-:Y:S02]  /*4f50*/  F2FP.F16.F32.PACK_AB R30, RZ, R30 ;  /* 0x0000001eff1e723e */ /* 0x000fe400000000ff */
[----:B------:R-:W-:Y:S02]  /*4f60*/  F2FP.F16.F32.PACK_AB R31, RZ, R31 ;  /* 0x0000001fff1f723e */ /* 0x000fe400000000ff */
[----:B------:R0:W-:Y:S01]  /*4f70*/  @P5 STG.E.U16 desc[UR38][R4.64+0x72], R39 ;  /* 0x0000722704005986 */ /* 0x0001e2000c101526 */
[C---:B------:R-:W-:Y:S02]  /*4f80*/  ISETP.GT.AND P5, PT, R3.reuse, RZ, P3 ;  /* 0x000000ff0300720c */ /* 0x040fe40001fa4270 */
[----:B------:R-:W-:-:S11]  /*4f90*/  ISETP.GT.AND P3, PT, R3, 0x8, P3 ;  /* 0x000000080300780c */ /* 0x000fd60001f64270 */
[----:B0-----:R-:W-:Y:S02]  /*4fa0*/  @P5 IMAD.MOV.U32 R4, RZ, RZ, R6 ;  /* 0x000000ffff045224 */ /* 0x001fe400078e0006 */
[----:B------:R-:W-:-:S05]  /*4fb0*/  @P5 IMAD.MOV.U32 R5, RZ, RZ, R7 ;  /* 0x000000ffff055224 */ /* 0x000fca00078e0007 */
[----:B------:R0:W-:Y:S01]  /*4fc0*/  @P5 STG.E.U16 desc[UR38][R4.64+0x80], R24 ;  /* 0x0000801804005986 */ /* 0x0001e2000c101526 */
[C---:B------:R-:W-:Y:S02]  /*4fd0*/  ISETP.GT.AND P5, PT, R3.reuse, RZ, P0 ;  /* 0x000000ff0300720c */ /* 0x040fe400007a4270 */
[----:B------:R-:W-:Y:S01]  /*4fe0*/  ISETP.GT.AND P0, PT, R3, 0x8, P0 ;  /* 0x000000080300780c */ /* 0x000fe20000704270 */
[----:B0-----:R-:W-:Y:S02]  /*4ff0*/  @P4 IMAD.MOV.U32 R4, RZ, RZ, R6 ;  /* 0x000000ffff044224 */ /* 0x001fe400078e0006 */
[----:B------:R-:W-:-:S05]  /*5000*/  @P4 IMAD.MOV.U32 R5, RZ, RZ, R7 ;  /* 0x000000ffff054224 */ /* 0x000fca00078e0007 */
[----:B------:R0:W-:Y:S01]  /*5010*/  @P4 STG.E.U16 desc[UR38][R4.64+0x82], R25 ;  /* 0x0000821904004986 */ /* 0x0001e2000c101526 */
[C---:B------:R-:W-:Y:S02]  /*5020*/  ISETP.GT.AND P4, PT, R3.reuse, RZ, P1 ;  /* 0x000000ff0300720c */ /* 0x040fe40000f84270 */
[----:B------:R-:W-:Y:S01]  /*5030*/  ISETP.GT.AND P1, PT, R3, 0x8, P1 ;  /* 0x000000080300780c */ /* 0x000fe20000f24270 */
[----:B0-----:R-:W-:Y:S02]  /*5040*/  @P3 IMAD.MOV.U32 R4, RZ, RZ, R8 ;  /* 0x000000ffff043224 */ /* 0x001fe400078e0008 */
[----:B------:R-:W-:-:S05]  /*5050*/  @P3 IMAD.MOV.U32 R5, RZ, RZ, R9 ;  /* 0x000000ffff053224 */ /* 0x000fca00078e0009 */
[----:B------:R0:W-:Y:S02]  /*5060*/  @P3 STG.E.U16 desc[UR38][R4.64+0x80], R26 ;  /* 0x0000801a04003986 */ /* 0x0001e4000c101526 */
[----:B0-----:R-:W-:Y:S02]  /*5070*/  @P2 IMAD.MOV.U32 R4, RZ, RZ, R8 ;  /* 0x000000ffff042224 */ /* 0x001fe400078e0008 */
[----:B------:R-:W-:-:S05]  /*5080*/  @P2 IMAD.MOV.U32 R5, RZ, RZ, R9 ;  /* 0x000000ffff052224 */ /* 0x000fca00078e0009 */
[----:B------:R0:W-:Y:S02]  /*5090*/  @P2 STG.E.U16 desc[UR38][R4.64+0x82], R27 ;  /* 0x0000821b04002986 */ /* 0x0001e4000c101526 */
[----:B0-----:R-:W-:Y:S02]  /*50a0*/  @P4 IMAD.MOV.U32 R4, RZ, RZ, R6 ;  /* 0x000000ffff044224 */ /* 0x001fe400078e0006 */
[----:B------:R-:W-:-:S05]  /*50b0*/  @P4 IMAD.MOV.U32 R5, RZ, RZ, R7 ;  /* 0x000000ffff054224 */ /* 0x000fca00078e0007 */
[----:B------:R0:W-:Y:S04]  /*50c0*/  @P4 STG.E.U16 desc[UR38][R4.64+0x90], R28 ;  /* 0x0000901c04004986 */ /* 0x0001e8000c101526 */
[----:B------:R1:W-:Y:S01]  /*50d0*/  @P5 STG.E.U16 desc[UR38][R6.64+0x92], R29 ;  /* 0x0000921d06005986 */ /* 0x0003e2000c101526 */
[----:B0-----:R-:W-:Y:S02]  /*50e0*/  @P1 IMAD.MOV.U32 R4, RZ, RZ, R8 ;  /* 0x000000ffff041224 */ /* 0x001fe400078e0008 */
[----:B------:R-:W-:-:S05]  /*50f0*/  @P1 IMAD.MOV.U32 R5, RZ, RZ, R9 ;  /* 0x000000ffff051224 */ /* 0x000fca00078e0009 */
[----:B------:R1:W-:Y:S04]  /*5100*/  @P1 STG.E.U16 desc[UR38][R4.64+0x90], R30 ;  /* 0x0000901e04001986 */ /* 0x0003e8000c101526 */
[----:B------:R1:W-:Y:S02]  /*5110*/  @P0 STG.E.U16 desc[UR38][R8.64+0x92], R31 ;  /* 0x0000921f08000986 */ /* 0x0003e4000c101526 */
.L_x_111:
[----:B------:R-:W-:Y:S05]  /*5120*/  BSYNC B0 ;  /* 0x0000000000007941 */ /* 0x000fea0003800000 */
.L_x_33:
[----:B------:R-:W-:Y:S01]  /*5130*/  IADD3 R16, P0, R16, UR36, RZ ;  /* 0x0000002410107c10 */ /* 0x000fe2000ff1e0ff */
[----:B------:R-:W-:Y:S01]  /*5140*/  ULDC.64 UR4, c[0x0][0x650] ;  /* 0x0001940000047ab9 */ /* 0x000fe20000000a00 */
[----:B------:R-:W-:Y:S01]  /*5150*/  PRMT R3, RZ, 0x7610, R3 ;  /* 0x00007610ff037816 */ /* 0x000fe20000000003 */
[----:B------:R-:W-:Y:S01]  /*5160*/  IMAD.MOV.U32 R76, RZ, RZ, -0x1 ;  /* 0xffffffffff4c7424 */ /* 0x000fe200078e00ff */
[----:B------:R-:W-:Y:S01]  /*5170*/  IADD3.X R17, R17, UR42, RZ, P0, !PT ;  /* 0x0000002a11117c10 */ /* 0x000fe200087fe4ff */
[----:B------:R-:W-:Y:S01]  /*5180*/  IMAD.MOV.U32 R75, RZ, RZ, -0x1 ;  /* 0xffffffffff4b7424 */ /* 0x000fe200078e00ff */
[----:B------:R-:W-:-:S04]  /*5190*/  ISETP.GE.U32.AND P0, PT, R16, UR4, PT ;  /* 0x0000000410007c0c */ /* 0x000fc8000bf06070 */
[----:B------:R-:W-:-:S13]  /*51a0*/  ISETP.GE.U32.AND.EX P0, PT, R17, UR5, PT, P0 ;  /* 0x0000000511007c0c */ /* 0x000fda000bf06100 */
[----:B------:R-:W-:Y:S05]  /*51b0*/  @P0 BRA `(.L_x_112) ;  /* 0x0000000400500947 */ /* 0x000fea0003800000 */
[----:B-12-4-:R-:W1:Y:S01]  /*51c0*/  LDC.64 R10, c[0x0][0x628] ;  /* 0x00018a00ff0a7b82 */ /* 0x016e620000000a00 */
[----:B------:R-:W2:Y:S01]  /*51d0*/  S2R R20, SR_CTAID.X ;  /* 0x0000000000147919 */ /* 0x000ea20000002500 */
[----:B------:R-:W-:Y:S02]  /*51e0*/  IMAD.MOV.U32 R8, RZ, RZ, R16 ;  /* 0x000000ffff087224 */ /* 0x000fe400078e0010 */
[----:B------:R-:W-:Y:S01]  /*51f0*/  IMAD.MOV.U32 R9, RZ, RZ, R17 ;  /* 0x000000ffff097224 */ /* 0x000fe200078e0011 */
[----:B------:R-:W4:Y:S03]  /*5200*/  S2R R21, SR_CTAID.Y ;  /* 0x0000000000157919 */ /* 0x000f260000002600 */
[----:B------:R-:W0:Y:S08]  /*5210*/  LDC R0, c[0x0][0x630] ;  /* 0x00018c00ff007b82 */ /* 0x000e300000000800 */
[----:B------:R-:W0:Y:S01]  /*5220*/  LDC.64 R14, c[0x0][0x620] ;  /* 0x00018800ff0e7b82 */ /* 0x000e220000000a00 */
[----:B-1----:R-:W-:-:S04]  /*5230*/  ISETP.NE.U32.AND P0, PT, R10, RZ, PT ;  /* 0x000000ff0a00720c */ /* 0x002fc80003f05070 */
[----:B------:R-:W-:-:S13]  /*5240*/  ISETP.NE.AND.EX P0, PT, R11, RZ, PT, P0 ;  /* 0x000000ff0b00720c */ /* 0x000fda0003f05300 */
[----:B0-2-4-:R-:W-:Y:S05]  /*5250*/  @!P0 BRA `(.L_x_113) ;  /* 0x0000000000288947 */ /* 0x015fea0003800000 */
[----:B------:R-:W0:Y:S02]  /*5260*/  LDC R3, c[0x0][0x634] ;  /* 0x00018d00ff037b82 */ /* 0x000e240000000800 */
[----:B0-----:R-:W-:-:S05]  /*5270*/  IADD3 R3, P0, R16, R3, RZ ;  /* 0x0000000310037210 */ /* 0x001fca0007f1e0ff */
[----:B---3--:R-:W-:-:S04]  /*5280*/  IMAD.X R13, RZ, RZ, R17, P0 ;  /* 0x000000ffff0d7224 */ /* 0x008fc800000e0611 */
[----:B------:R-:W-:-:S04]  /*5290*/  IMAD.WIDE.U32 R4, R13, R10, RZ ;  /* 0x0000000a0d047225 */ /* 0x000fc800078e00ff */
[----:B------:R-:W-:-:S04]  /*52a0*/  IMAD.WIDE.U32 R6, P0, R3, R11, R4 ;  /* 0x0000000b03067225 */ /* 0x000fc80007800004 */
[----:B------:R-:W-:-:S04]  /*52b0*/  IMAD.WIDE.U32 R4, R3, R10, RZ ;  /* 0x0000000a03047225 */ /* 0x000fc800078e00ff */
[----:B------:R-:W-:Y:S01]  /*52c0*/  IMAD.X R9, RZ, RZ, RZ, P0 ;  /* 0x000000ffff097224 */ /* 0x000fe200000e06ff */
[----:B------:R-:W-:Y:S01]  /*52d0*/  IADD3 RZ, P0, R5, R6, RZ ;  /* 0x0000000605ff7210 */ /* 0x000fe20007f1e0ff */
[----:B------:R-:W-:-:S04]  /*52e0*/  IMAD.MOV.U32 R8, RZ, RZ, R7 ;  /* 0x000000ffff087224 */ /* 0x000fc800078e0007 */
[----:B------:R-:W-:-:S08]  /*52f0*/  IMAD.WIDE.U32.X R8, R13, R11, R8, P0 ;  /* 0x0000000b0d087225 */ /* 0x000fd000000e0408 */
.L_x_113:
[----:B------:R-:W0:Y:S01]  /*5300*/  LDC.64 R28, c[0x0][0x640] ;  /* 0x00019000ff1c7b82 */ /* 0x000e220000000a00 */
[-CC-:B------:R-:W-:Y:S01]  /*5310*/  SHF.R.U64 R75, R8, R0.reuse, R9.reuse ;  /* 0x00000000084b7219 */ /* 0x180fe20000001209 */
[----:B------:R-:W-:Y:S01]  /*5320*/  ULDC UR4, c[0x0][0x150] ;  /* 0x0000540000047ab9 */ /* 0x000fe20000000800 */
[----:B------:R-:W-:Y:S02]  /*5330*/  SHF.R.U32.HI R0, RZ, R0, R9 ;  /* 0x00000000ff007219 */ /* 0x000fe40000011609 */
[----:B------:R-:W-:Y:S02]  /*5340*/  IADD3 R3, P0, RZ, -R75, RZ ;  /* 0x8000004bff037210 */ /* 0x000fe40007f1e0ff */
[----:B------:R-:W-:Y:S01]  /*5350*/  I2FP.F32.U32 R7, R20 ;  /* 0x0000001400077245 */ /* 0x000fe20000201000 */
[----:B------:R-:W1:Y:S02]  /*5360*/  LDC R6, c[0x0][0x618] ;  /* 0x00018600ff067b82 */ /* 0x000e640000000800 */
[----:B------:R-:W-:-:S02]  /*5370*/  IMAD.X R5, RZ, RZ, ~R0, P0 ;  /* 0x000000ffff057224 */ /* 0x000fc400000e0e00 */
[----:B------:R-:W-:Y:S01]  /*5380*/  FMUL R7, R7, UR4 ;  /* 0x0000000407077c20 */ /* 0x000fe20008400000 */
[----:B------:R-:W-:Y:S01]  /*5390*/  ULDC UR4, c[0x0][0x154] ;  /* 0x0000550000047ab9 */ /* 0x000fe20000000800 */
[-C--:B------:R-:W-:Y:S02]  /*53a0*/  IMAD R0, R5, R14.reuse, RZ ;  /* 0x0000000e05007224 */ /* 0x080fe400078e02ff */
[----:B------:R-:W2:Y:S01]  /*53b0*/  LDC R8, c[0x0][0x608] ;  /* 0x00018200ff087b82 */ /* 0x000ea20000000800 */
[C---:B---3--:R-:W-:Y:S01]  /*53c0*/  IMAD.WIDE.U32 R4, R3.reuse, R14, R16 ;  /* 0x0000000e03047225 */ /* 0x048fe200078e0010 */
[----:B------:R-:W3:Y:S03]  /*53d0*/  F2I.U32.TRUNC.NTZ R7, R7 ;  /* 0x0000000700077305 */ /* 0x000ee6000020f000 */
[----:B------:R-:W-:Y:S01]  /*53e0*/  IMAD R3, R3, R15, R0 ;  /* 0x0000000f03037224 */ /* 0x000fe200078e0200 */
[----:B------:R-:W-:-:S02]  /*53f0*/  I2FP.F32.U32 R0, R21 ;  /* 0x0000001500007245 */ /* 0x000fc40000201000 */
[----:B------:R-:W4:Y:S01]  /*5400*/  LDC R26, c[0x0][0x658] ;  /* 0x00019600ff1a7b82 */ /* 0x000f220000000800 */
[----:B------:R-:W-:Y:S01]  /*5410*/  IMAD.IADD R3, R5, 0x1, R3 ;  /* 0x0000000105037824 */ /* 0x000fe200078e0203 */
[----:B0-----:R-:W-:Y:S01]  /*5420*/  ISETP.NE.U32.AND P0, PT, R28, RZ, PT ;  /* 0x000000ff1c00720c */ /* 0x001fe20003f05070 */
[----:B------:R-:W-:-:S03]  /*5430*/  FMUL R0, R0, UR4 ;  /* 0x0000000400007c20 */ /* 0x000fc60008400000 */
[----:B------:R-:W-:Y:S01]  /*5440*/  ISETP.NE.AND.EX P0, PT, R29, RZ, PT, P0 ;  /* 0x000000ff1d00720c */ /* 0x000fe20003f05300 */
[----:B------:R0:W0:Y:S01]  /*5450*/  F2I.U32.TRUNC.NTZ R14, R0 ;  /* 0x00000000000e7305 */ /* 0x000022000020f000 */
[----:B------:R-:W0:Y:S01]  /*5460*/  LDC R9, c[0x0][0x144] ;  /* 0x00005100ff097b82 */ /* 0x000e220000000800 */
[-C--:B-1----:R-:W-:Y:S01]  /*5470*/  SHF.R.U64 R10, R4, R6.reuse, R3 ;  /* 0x00000006040a7219 */ /* 0x082fe20000001203 */
[----:B---3--:R-:W-:Y:S01]  /*5480*/  IMAD.MOV R7, RZ, RZ, -R7 ;  /* 0x000000ffff077224 */ /* 0x008fe200078e0a07 */
[----:B------:R-:W-:-:S05]  /*5490*/  SHF.R.U32.HI R3, RZ, R6, R3 ;  /* 0x00000006ff037219 */ /* 0x000fca0000011603 */
[----:B------:R-:W1:Y:S01]  /*54a0*/  LDC R24, c[0x0][0x148] ;  /* 0x00005200ff187b82 */ /* 0x000e620000000800 */
[-CC-:B--2---:R-:W-:Y:S02]  /*54b0*/  SHF.R.U64 R12, R10, R8.reuse, R3.reuse ;  /* 0x000000080a0c7219 */ /* 0x184fe40000001203 */
[----:B------:R-:W-:-:S05]  /*54c0*/  SHF.R.U32.HI R3, RZ, R8, R3 ;  /* 0x00000008ff037219 */ /* 0x000fca0000011603 */
[----:B------:R-:W2:Y:S01]  /*54d0*/  LDC R15, c[0x0][0x600] ;  /* 0x00018000ff0f7b82 */ /* 0x000ea20000000800 */
[-CC-:B----4-:R-:W-:Y:S02]  /*54e0*/  SHF.R.U64 R13, R12, R26.reuse, R3.reuse ;  /* 0x0000001a0c0d7219 */ /* 0x190fe40000001203 */
[----:B------:R-:W-:-:S03]  /*54f0*/  SHF.R.U32.HI R5, RZ, R26, R3 ;  /* 0x0000001aff057219 */ /* 0x000fc60000011603 */
[----:B------:R-:W-:Y:S02]  /*5500*/  IMAD.MOV.U32 R4, RZ, RZ, R13 ;  /* 0x000000ffff047224 */ /* 0x000fe400078e000d */
[----:B------:R-:W3:Y:S01]  /*5510*/  LDC R27, c[0x0][0x648] ;  /* 0x00019200ff1b7b82 */ /* 0x000ee20000000800 */
[----:B0-----:R-:W-:-:S07]  /*5520*/  IMAD R25, R9, R7, R20 ;  /* 0x0000000709197224 */ /* 0x001fce00078e0214 */
[----:B------:R-:W0:Y:S08]  /*5530*/  LDC R30, c[0x0][0x638] ;  /* 0x00018e00ff1e7b82 */ /* 0x000e300000000800 */
[----:B------:R-:W4:Y:S01]  /*5540*/  LDC R31, c[0x0][0x610] ;  /* 0x00018400ff1f7b82 */ /* 0x000f220000000800 */
[----:B-1----:R-:W-:Y:S05]  /*5550*/  @!P0 BRA `(.L_x_114) ;  /* 0x0000000000288947 */ /* 0x002fea0003800000 */
[----:B------:R-:W1:Y:S02]  /*5560*/  LDC R0, c[0x0][0x64c] ;  /* 0x00019300ff007b82 */ /* 0x000e640000000800 */
[----:B-1----:R-:W-:-:S05]  /*5570*/  IADD3 R3, P0, R13, R0, RZ ;  /* 0x000000000d037210 */ /* 0x002fca0007f1e0ff */
        /* <DEDUP_REMOVED lines=8> */
.L_x_114:
[----:B------:R-:W-:Y:S01]  /*5600*/  ISETP.NE.AND P0, PT, R2, 0x1, PT ;  /* 0x000000010200780c */ /* 0x000fe20003f05270 */
[----:B------:R-:W-:Y:S01]  /*5610*/  IMAD.MOV R14, RZ, RZ, -R14 ;  /* 0x000000ffff0e7224 */ /* 0x000fe200078e0a0e */
[----:B---3--:R-:W-:Y:S01]  /*5620*/  SHF.R.U64 R0, R4, R27, R5 ;  /* 0x0000001b04007219 */ /* 0x008fe20000001205 */
[----:B--2---:R-:W-:Y:S01]  /*5630*/  VIADD R5, R15, 0xffffffff ;  /* 0xffffffff0f057836 */ /* 0x004fe20000000000 */
[----:B------:R-:W-:-:S03]  /*5640*/  LOP3.LUT R3, R12, R73, RZ, 0xc0, !PT ;  /* 0x000000490c037212 */ /* 0x000fc600078ec0ff */
[----:B------:R-:W-:Y:S01]  /*5650*/  IMAD.MOV R4, RZ, RZ, -R0 ;  /* 0x000000ffff047224 */ /* 0x000fe200078e0a00 */
[----:B------:R-:W-:Y:S01]  /*5660*/  LOP3.LUT R10, R10, R5, RZ, 0xc0, !PT ;  /* 0x000000050a0a7212 */ /* 0x000fe200078ec0ff */
[----:B------:R-:W-:Y:S02]  /*5670*/  IMAD R0, R68, R0, R3 ;  /* 0x0000000044007224 */ /* 0x000fe400078e0203 */
[----:B0-----:R-:W-:Y:S02]  /*5680*/  IMAD R3, R4, R30, R13 ;  /* 0x0000001e04037224 */ /* 0x001fe400078e020d */
[----:B------:R-:W-:Y:S02]  /*5690*/  @P0 IMAD R25, R24, R14, R21 ;  /* 0x0000000e18190224 */ /* 0x000fe400078e0215 */
[----:B------:R-:W-:Y:S02]  /*56a0*/  IMAD R5, R3, R15, R10 ;  /* 0x0000000f03057224 */ /* 0x000fe400078e020a */
[----:B----4-:R-:W-:-:S02]  /*56b0*/  IMAD R0, R0, R31, R25 ;  /* 0x0000001f00007224 */ /* 0x010fc400078e0219 */
[----:B------:R-:W-:-:S03]  /*56c0*/  IMAD.MOV.U32 R4, RZ, RZ, 0x1 ;  /* 0x00000001ff047424 */ /* 0x000fc600078e00ff */
[----:B------:R-:W-:Y:S02]  /*56d0*/  SEL R76, R5, R0, !P0 ;  /* 0x00000000054c7207 */ /* 0x000fe40004000000 */
[----:B------:R-:W-:Y:S02]  /*56e0*/  PRMT R3, R4, 0x7610, R3 ;  /* 0x0000761004037816 */ /* 0x000fe40000000003 */
[----:B------:R-:W-:-:S07]  /*56f0*/  SEL R0, R0, R5, !P0 ;  /* 0x0000000500007207 */ /* 0x000fce0004000000 */
.L_x_112:
[----:B------:R-:W-:Y:S01]  /*5700*/  LOP3.LUT P0, RZ, R3, 0xff, RZ, 0xc0, !PT ;  /* 0x000000ff03ff7812 */ /* 0x000fe2000780c0ff */
[----:B------:R-:W-:-:S12]  /*5710*/  IMAD.MOV.U32 R77, RZ, RZ, R0 ;  /* 0x000000ffff4d7224 */ /* 0x000fd800078e0000 */
[----:B------:R-:W-:Y:S05]  /*5720*/  @P0 BRA `(.L_x_115) ;  /* 0xffffffbc00c00947 */ /* 0x000fea000383ffff */
[----:B------:R-:W-:Y:S05]  /*5730*/  EXIT ;  /* 0x000000000000794d */ /* 0x000fea0003800000 */
.L_x_8:
        /* <DEDUP_REMOVED lines=26> */
.L_x_117:
[----:B------:R-:W0:Y:S01]  /*58e0*/  LDC.64 R28, c[0x0][0x640] ;  /* 0x00019000ff1c7b82 */ /* 0x000e220000000a00 */
[-CC-:B------:R-:W-:Y:S01]  /*58f0*/  SHF.R.U64 R21, R14, R8.reuse, R15.reuse ;  /* 0x000000080e157219 */ /* 0x180fe2000000120f */
[----:B------:R-:W-:Y:S01]  /*5900*/  IMAD.MOV.U32 R31, RZ, RZ, 0x1 ;  /* 0x00000001ff1f7424 */ /* 0x000fe200078e00ff */
[----:B------:R-:W-:Y:S02]  /*5910*/  SHF.R.U32.HI R7, RZ, R8, R15 ;  /* 0x00000008ff077219 */ /* 0x000fe4000001160f */
[----:B------:R-:W-:-:S03]  /*5920*/  IADD3 R13, P0, RZ, -R21, RZ ;  /* 0x80000015ff0d7210 */ /* 0x000fc60007f1e0ff */
[----:B------:R-:W1:Y:S02]  /*5930*/  LDC R12, c[0x0][0x618] ;  /* 0x00018600ff0c7b82 */ /* 0x000e640000000800 */
[----:B------:R-:W-:Y:S02]  /*5940*/  IMAD.X R7, RZ, RZ, ~R7, P0 ;  /* 0x000000ffff077224 */ /* 0x000fe400000e0e07 */
[----:B------:R-:W-:-:S04]  /*5950*/  IMAD.WIDE.U32 R10, R13, R24, R16 ;  /* 0x000000180d0a7225 */ /* 0x000fc800078e0010 */
[----:B------:R-:W2:Y:S01]  /*5960*/  LDC R14, c[0x0][0x608] ;  /* 0x00018200ff0e7b82 */ /* 0x000ea20000000800 */
[----:B------:R-:W-:-:S04]  /*5970*/  IMAD R8, R7, R24, RZ ;  /* 0x0000001807087224 */ /* 0x000fc800078e02ff */
[----:B------:R-:W-:-:S03]  /*5980*/  IMAD R7, R13, R25, R8 ;  /* 0x000000190d077224 */ /* 0x000fc600078e0208 */
[----:B------:R-:W3:Y:S01]  /*5990*/  LDC R26, c[0x0][0x658] ;  /* 0x00019600ff1a7b82 */ /* 0x000ee20000000800 */
[----:B------:R-:W-:Y:S01]  /*59a0*/  IMAD.IADD R7, R11, 0x1, R7 ;  /* 0x000000010b077824 */ /* 0x000fe200078e0207 */
[----:B0-----:R-:W-:Y:S01]  /*59b0*/  ISETP.NE.U32.AND P0, PT, R28, RZ, PT ;  /* 0x000000ff1c00720c */ /* 0x001fe20003f05070 */
[----:B------:R-:W-:-:S03]  /*59c0*/  IMAD.MOV.U32 R11, RZ, RZ, -0x1 ;  /* 0xffffffffff0b7424 */ /* 0x000fc600078e00ff */
        /* <DEDUP_REMOVED lines=8> */
[-C--:B---3--:R-:W-:Y:S02]  /*5a50*/  SHF.L.U32 R10, R11, R26.reuse, RZ ;  /* 0x0000001a0b0a7219 */ /* 0x088fe400000006ff */
[--C-:B------:R-:W-:Y:S02]  /*5a60*/  SHF.R.U64 R24, R22, R26, R7.reuse ;  /* 0x0000001a16187219 */ /* 0x100fe40000001207 */
[----:B------:R-:W-:Y:S02]  /*5a70*/  LOP3.LUT R33, RZ, R10, RZ, 0x33, !PT ;  /* 0x0000000aff217212 */ /* 0x000fe400078e33ff */
[----:B------:R-:W-:Y:S01]  /*5a80*/  SHF.R.U32.HI R11, RZ, R26, R7 ;  /* 0x0000001aff0b7219 */ /* 0x000fe20000011607 */
[----:B------:R-:W3:Y:S01]  /*5a90*/  LDC R30, c[0x0][0x610] ;  /* 0x00018400ff1e7b82 */ /* 0x000ee20000000800 */
[----:B------:R-:W-:Y:S01]  /*5aa0*/  IMAD.MOV.U32 R10, RZ, RZ, R24 ;  /* 0x000000ffff0a7224 */ /* 0x000fe200078e0018 */
[----:B------:R-:W-:Y:S06]  /*5ab0*/  @!P0 BRA `(.L_x_118) ;  /* 0x0000000000288947 */ /* 0x000fec0003800000 */
        /* <DEDUP_REMOVED lines=10> */
.L_x_118:
[----:B------:R-:W-:Y:S02]  /*5b60*/  ISETP.NE.AND P0, PT, R2, 0x1, PT ;  /* 0x000000010200780c */ /* 0x000fe40003f05270 */
[----:B-1----:R-:W-:Y:S01]  /*5b70*/  SHF.R.U64 R8, R10, R8, R11 ;  /* 0x000000080a087219 */ /* 0x002fe2000000120b */
[----:B0-----:R-:W-:Y:S01]  /*5b80*/  VIADD R11, R25, 0xffffffff ;  /* 0xffffffff190b7836 */ /* 0x001fe20000000000 */
[----:B------:R-:W-:Y:S02]  /*5b90*/  SHF.L.U32 R31, R31, R26, RZ ;  /* 0x0000001a1f1f7219 */ /* 0x000fe400000006ff */
[----:B------:R-:W-:Y:S01]  /*5ba0*/  LOP3.LUT R5, R22, R33, RZ, 0xc0, !PT ;  /* 0x0000002116057212 */ /* 0x000fe200078ec0ff */
[----:B------:R-:W-:-:S04]  /*5bb0*/  IMAD.MOV R7, RZ, RZ, -R8 ;  /* 0x000000ffff077224 */ /* 0x000fc800078e0a08 */
[----:B------:R-:W-:Y:S02]  /*5bc0*/  IMAD R5, R31, R8, R5 ;  /* 0x000000081f057224 */ /* 0x000fe400078e0205 */
[----:B------:R-:W-:Y:S01]  /*5bd0*/  @P0 IMAD R6, R9, R23, R4 ;  /* 0x0000001709060224 */ /* 0x000fe200078e0204 */
[----:B------:R-:W-:Y:S01]  /*5be0*/  LOP3.LUT R9, R20, R11, RZ, 0xc0, !PT ;  /* 0x0000000b14097212 */ /* 0x000fe200078ec0ff */
[----:B--2---:R-:W-:Y:S02]  /*5bf0*/  IMAD R4, R7, R27, R24 ;  /* 0x0000001b07047224 */ /* 0x004fe400078e0218 */
[----:B---3--:R-:W-:Y:S02]  /*5c00*/  IMAD R6, R5, R30, R6 ;  /* 0x0000001e05067224 */ /* 0x008fe400078e0206 */
[----:B------:R-:W-:Y:S02]  /*5c10*/  IMAD R5, R4, R25, R9 ;  /* 0x0000001904057224 */ /* 0x000fe400078e0209 */
[----:B------:R-:W-:-:S02]  /*5c20*/  IMAD.MOV.U32 R8, RZ, RZ, 0x1 ;  /* 0x00000001ff087424 */ /* 0x000fc400078e00ff */
[----:B------:R-:W-:Y:S01]  /*5c30*/  IMAD.MOV.U32 R7, RZ, RZ, R21 ;  /* 0x000000ffff077224 */ /* 0x000fe200078e0015 */
[----:B------:R-:W-:Y:S02]  /*5c40*/  SEL R19, R5, R6, !P0 ;  /* 0x0000000605137207 */ /* 0x000fe40004000000 */
[----:B------:R-:W-:-:S07]  /*5c50*/  SEL R20, R6, R5, !P0 ;  /* 0x0000000506147207 */ /* 0x000fce0004000000 */
.L_x_116:
[----:B------:R-:W-:-:S08]  /*5c60*/  NOP ;  /* 0x0000000000007918 */ /* 0x000fd00000000000 */
[----:B------:R-:W0:-:S00]  /*5c70*/  USETMAXREG.DEALLOC.CTAPOOL 0x28 ;  /* 0x00000028000079c8 */ /* 0x000e0000080e0500 */
[----:B0-----:R-:W-:-:S13]  /*5c80*/  ISETP.NE.AND P0, PT, R3, RZ, PT ;  /* 0x000000ff0300720c */ /* 0x001fda0003f05270 */
[----:B------:R-:W-:Y:S05]  /*5c90*/  @P0 EXIT ;  /* 0x000000000000094d */ /* 0x000fea0003800000 */
[----:B------:R-:W-:Y:S01]  /*5ca0*/  LOP3.LUT P0, RZ, R8, 0xff, RZ, 0xc0, !PT ;  /* 0x000000ff08ff7812 */ /* 0x000fe2000780c0ff */
[----:B------:R-:W-:Y:S02]  /*5cb0*/  IMAD.MOV.U32 R3, RZ, RZ, 0x1 ;  /* 0x00000001ff037424 */ /* 0x000fe400078e00ff */
[----:B------:R-:W-:-:S10]  /*5cc0*/  IMAD.MOV.U32 R8, RZ, RZ, RZ ;  /* 0x000000ffff087224 */ /* 0x000fd400078e00ff */
[----:B------:R-:W-:Y:S05]  /*5cd0*/  @!P0 BRA `(.L_x_119) ;  /* 0x0000000c00208947 */ /* 0x000fea0003800000 */
[----:B------:R-:W0:Y:S01]  /*5ce0*/  LDC R3, c[0x0][0x28c] ;  /* 0x0000a300ff037b82 */ /* 0x000e220000000800 */
[----:B------:R-:W1:Y:S01]  /*5cf0*/  S2R R10, SR_CgaCtaId ;  /* 0x00000000000a7919 */ /* 0x000e620000008800 */
[----:B------:R-:W-:Y:S01]  /*5d00*/  ULDC UR5, c[0x0][0x658] ;  /* 0x0001960000057ab9 */ /* 0x000fe20000000800 */
[----:B------:R-:W-:Y:S01]  /*5d10*/  UMOV UR6, 0xffffffff ;  /* 0xffffffff00067882 */ /* 0x000fe20000000000 */
[----:B------:R-:W-:Y:S01]  /*5d20*/  BSSY B0, `(.L_x_119) ;  /* 0x00000c3000007945 */ /* 0x000fe20003800000 */
[----:B------:R-:W-:Y:S01]  /*5d30*/  USHF.L.U32 UR6, UR6, UR5, URZ ;  /* 0x0000000506067299 */ /* 0x000fe2000800063f */
[----:B------:R-:W-:Y:S01]  /*5d40*/  IMAD.MOV.U32 R12, RZ, RZ, 0x1 ;  /* 0x00000001ff0c7424 */ /* 0x000fe200078e00ff */
[----:B------:R-:W-:Y:S01]  /*5d50*/  LOP3.LUT R9, R18, 0x2, RZ, 0xfc, !PT ;  /* 0x0000000212097812 */ /* 0x000fe200078efcff */
[----:B------:R-:W-:Y:S01]  /*5d60*/  IMAD.MOV.U32 R8, RZ, RZ, RZ ;  /* 0x000000ffff087224 */ /* 0x000fe200078e00ff */
[----:B------:R-:W-:Y:S01]  /*5d70*/  ULDC UR4, c[0x0][0x600] ;  /* 0x0001800000047ab9 */ /* 0x000fe20000000800 */
[----:B------:R-:W-:Y:S01]  /*5d80*/  UMOV UR7, 0x1 ;  /* 0x0000000100077882 */ /* 0x000fe20000000000 */
[----:B------:R-:W-:-:S02]  /*5d90*/  UIADD3 UR15, UR4, -0x1, URZ ;  /* 0xffffffff040f7890 */ /* 0x000fc4000fffe03f */
[----:B------:R-:W-:Y:S02]  /*5da0*/  USHF.L.U32 UR17, UR7, UR5, URZ ;  /* 0x0000000507117299 */ /* 0x000fe4000800063f */
[----:B------:R-:W-:Y:S01]  /*5db0*/  ULOP3.LUT UR16, URZ, UR6, URZ, 0x33, !UPT ;  /* 0x000000063f107292 */ /* 0x000fe2000f8e333f */
[----:B------:R-:W-:Y:S01]  /*5dc0*/  ULDC.64 UR20, c[0x0][0x198] ;  /* 0x0000660000147ab9 */ /* 0x000fe20000000a00 */
[----:B0-----:R-:W-:-:S05]  /*5dd0*/  VIADD R3, R3, 0x1f ;  /* 0x0000001f03037836 */ /* 0x001fca0000000000 */
[----:B------:R-:W-:-:S04]  /*5de0*/  SHF.R.S32.HI R4, RZ, 0x1f, R3 ;  /* 0x0000001fff047819 */ /* 0x000fc80000011403 */
[----:B------:R-:W-:Y:S01]  /*5df0*/  LEA.HI R4, R4, R3, RZ, 0x5 ;  /* 0x0000000304047211 */ /* 0x000fe200078f28ff */
[----:B------:R-:W-:Y:S01]  /*5e00*/  IMAD.MOV.U32 R3, RZ, RZ, 0x1 ;  /* 0x00000001ff037424 */ /* 0x000fe200078e00ff */
[----:B-1----:R-:W-:Y:S02]  /*5e10*/  LOP3.LUT R10, R10, 0x1, RZ, 0xc0, !PT ;  /* 0x000000010a0a7812 */ /* 0x002fe400078ec0ff */
[----:B------:R-:W-:-:S05]  /*5e20*/  SHF.R.S32.HI R11, RZ, 0x5, R4 ;  /* 0x00000005ff0b7819 */ /* 0x000fca0000011404 */
[----:B------:R-:W-:-:S07]  /*5e30*/  VIADD R13, R11, 0x1 ;  /* 0x000000010b0d7836 */ /* 0x000fce0000000000 */
.L_x_130:
[----:B------:R-:W-:-:S03]  /*5e40*/  UMOV UR4, 0xffffffff ;  /* 0xffffffff00047882 */ /* 0x000fc60000000000 */
[----:B------:R-:W-:Y:S05]  /*5e50*/  BRA.DIV UR4, `(.L_x_120) ;  /* 0x0000001604807947 */ /* 0x000fea000b800000 */
[----:B------:R-:W-:-:S13]  /*5e60*/  ELECT P6, URZ, PT ;  /* 0x00000000003f782f */ /* 0x000fda00038c0000 */
.L_x_154:
[----:B------:R-:W0:Y:S01]  /*5e70*/  LDC R4, c[0x0][0x28c] ;  /* 0x0000a300ff047b82 */ /* 0x000e220000000800 */
[----:B------:R-:W-:Y:S01]  /*5e80*/  BSSY B1, `(.L_x_121) ;  /* 0x000003a000017945 */ /* 0x000fe20003800000 */
[----:B0-----:R-:W-:-:S13]  /*5e90*/  ISETP.LT.OR P6, PT, R4, 0x1, !P6 ;  /* 0x000000010400780c */ /* 0x001fda00077c1670 */
[----:B------:R-:W-:Y:S05]  /*5ea0*/  @P6 BRA `(.L_x_122) ;  /* 0x0000000000dc6947 */ /* 0x000fea0003800000 */
[----:B------:R-:W-:Y:S02]  /*5eb0*/  IMAD R19, R19, 0x2, R10 ;  /* 0x0000000213137824 */ /* 0x000fe400078e020a */
[----:B------:R-:W-:Y:S02]  /*5ec0*/  IMAD.SHL.U32 R20, R20, 0x80, RZ ;  /* 0x0000008014147824 */ /* 0x000fe400078e00ff */
[----:B------:R-:W-:Y:S02]  /*5ed0*/  IMAD.MOV.U32 R23, RZ, RZ, RZ ;  /* 0x000000ffff177224 */ /* 0x000fe400078e00ff */
[----:B------:R-:W-:Y:S02]  /*5ee0*/  IMAD.MOV.U32 R4, RZ, RZ, R13 ;  /* 0x000000ffff047224 */ /* 0x000fe400078e000d */
[----:B------:R-:W-:Y:S02]  /*5ef0*/  IMAD.MOV.U32 R5, RZ, RZ, R3 ;  /* 0x000000ffff057224 */ /* 0x000fe400078e0003 */
[----:B------:R-:W-:-:S02]  /*5f00*/  IMAD.MOV.U32 R15, RZ, RZ, R8 ;  /* 0x000000ffff0f7224 */ /* 0x000fc400078e0008 */
[----:B------:R-:W-:-:S07]  /*5f10*/  IMAD R19, R19, 0x28, RZ ;  /* 0x0000002813137824 */ /* 0x000fce00078e02ff */
.L_x_125:
[----:B------:R-:W0:Y:S01]  /*5f20*/  S2R R21, SR_CgaCtaId ;  /* 0x0000000000157919 */ /* 0x000e220000008800 */
[----:B------:R-:W-:Y:S02]  /*5f30*/  MOV R6, 0x400 ;  /* 0x0000040000067802 */ /* 0x000fe40000000f00 */
[----:B------:R-:W-:-:S13]  /*5f40*/  ISETP.NE.AND P1, PT, R0, RZ, PT ;  /* 0x000000ff0000720c */ /* 0x000fda0003f25270 */
[----:B------:R-:W1:Y:S01]  /*5f50*/  @!P1 LDC R14, c[0x0][0x500] ;  /* 0x00014000ff0e9b82 */ /* 0x000e620000000800 */
[----:B0-----:R-:W-:Y:S02]  /*5f60*/  LEA R22, R21, R6, 0x18 ;  /* 0x0000000615167211 */ /* 0x001fe400078ec0ff */
[----:B------:R-:W-:-:S03]  /*5f70*/  SHF.L.U32 R6, R5, 0x1f, RZ ;  /* 0x0000001f05067819 */ /* 0x000fc600000006ff */
[----:B------:R-:W-:-:S04]  /*5f80*/  IMAD R21, R15, 0x8, R22 ;  /* 0x000000080f157824 */ /* 0x000fc800078e0216 */
[----:B------:R-:W0:Y:S02]  /*5f90*/  SYNCS.PHASECHK.TRANS64.TRYWAIT P0, [R21+URZ+0x88], R6 ;  /* 0x00008806150075a7 */ /* 0x000e24000800017f */
[----:B01----:R-:W-:Y:S05]  /*5fa0*/  @!P0 BRA `(.L_x_123) ;  /* 0x00000014004c8947 */ /* 0x003fea0003800000 */
.L_x_155:
[----:B0-----:R-:W-:Y:S01]  /*5fb0*/  PRMT R6, R9, 0x9910, RZ ;  /* 0x0000991009067816 */ /* 0x001fe200000000ff */
[----:B------:R0:W-:Y:S03]  /*5fc0*/  @!P1 SYNCS.ARRIVE.TRANS64 RZ, [R21+URZ], R14 ;  /* 0x0000000e15ff99a7 */ /* 0x0001e6000800003f */
[----:B------:R-:W-:-:S13]  /*5fd0*/  ISETP.NE.AND P0, PT, R6, 0x2, PT ;  /* 0x000000020600780c */ /* 0x000fda0003f05270 */
[----:B0-----:R-:W-:Y:S05]  /*5fe0*/  @P0 BRA `(.L_x_124) ;  /* 0x0000000000040947 */ /* 0x001fea0003800000 */
[----:B------:R-:W-:Y:S01]  /*5ff0*/  BPT.TRAP 0x1 ;  /* 0x000000040000795c */ /* 0x000fe20000300000 */
.L_x_124:
[----:B------:R-:W-:Y:S01]  /*6000*/  IMAD R6, R15, 0x2, R10 ;  /* 0x000000020f067824 */ /* 0x000fe200078e020a */
[----:B------:R-:W-:Y:S01]  /*6010*/  R2UR UR9, R21 ;  /* 0x00000000150972ca */ /* 0x000fe200000e0000 */
[--C-:B------:R-:W-:Y:S01]  /*6020*/  IMAD R14, R15, 0x2000, R22.reuse ;  /* 0x000020000f0e7824 */ /* 0x100fe200078e0216 */
[----:B------:R-:W-:Y:S01]  /*6030*/  UIADD3 UR4, UP0, UR20, 0xf0, URZ ;  /* 0x000000f014047890 */ /* 0x000fe2000ff1e03f */
[----:B------:R-:W-:Y:S01]  /*6040*/  IMAD R6, R6, 0x500, RZ ;  /* 0x0000050006067824 */ /* 0x000fe200078e02ff */
[----:B------:R-:W-:Y:S01]  /*6050*/  R2UR UR11, R20 ;  /* 0x00000000140b72ca */ /* 0x000fe200000e0000 */
[----:B------:R-:W-:Y:S01]  /*6060*/  VIADD R4, R4, 0xffffffff ;  /* 0xffffffff04047836 */ /* 0x000fe20000000000 */
[----:B------:R-:W-:Y:S01]  /*6070*/  R2UR UR5, R14 ;  /* 0x000000000e0572ca */ /* 0x000fe200000e0000 */
[----:B------:R-:W-:Y:S01]  /*6080*/  IMAD R6, R6, 0x2, R22 ;  /* 0x0000000206067824 */ /* 0x000fe200078e0216 */
[----:B------:R-:W-:Y:S01]  /*6090*/  R2UR UR10, R23 ;  /* 0x00000000170a72ca */ /* 0x000fe200000e0000 */
[----:B------:R-:W-:Y:S01]  /*60a0*/  UIADD3 UR22, UP1, UR20, 0x1f0, URZ ;  /* 0x000001f014167890 */ /* 0x000fe2000ff3e03f */
[----:B------:R-:W-:Y:S01]  /*60b0*/  R2UR UR12, R7 ;  /* 0x00000000070c72ca */ /* 0x000fe200000e0000 */
[----:B------:R-:W-:Y:S01]  /*60c0*/  VIADD R15, R15, 0x1 ;  /* 0x000000010f0f7836 */ /* 0x000fe20000000000 */
[----:B------:R-:W-:Y:S01]  /*60d0*/  R2UR UR8, R6 ;  /* 0x00000000060872ca */ /* 0x000fe200000e0000 */
[----:B------:R-:W-:Y:S01]  /*60e0*/  UIADD3.X UR23, URZ, UR21, URZ, UP1, !UPT ;  /* 0x000000153f177290 */ /* 0x000fe20008ffe43f */
[----:B------:R-:W-:Y:S01]  /*60f0*/  R2UR UR18, R19 ;  /* 0x00000000131272ca */ /* 0x000fe200000e0000 */
[----:B------:R-:W-:Y:S01]  /*6100*/  UMOV UR6, 0x0 ;  /* 0x0000000000067882 */ /* 0x000fe20000000000 */
[----:B------:R-:W-:Y:S01]  /*6110*/  ISETP.GT.AND P1, PT, R4, 0x1, PT ;  /* 0x000000010400780c */ /* 0x000fe20003f24270 */
[----:B------:R-:W-:Y:S01]  /*6120*/  UMOV UR7, 0x10000000 ;  /* 0x1000000000077882 */ /* 0x000fe20000000000 */
[----:B------:R-:W-:Y:S01]  /*6130*/  ISETP.NE.AND P0, PT, R15, 0x11, PT ;  /* 0x000000110f00780c */ /* 0x000fe20003f05270 */
[----:B------:R-:W-:Y:S01]  /*6140*/  UIADD3 UR13, UR5, 0x200, URZ ;  /* 0x00000200050d7890 */ /* 0x000fe2000fffe03f */
[----:B------:R-:W-:Y:S01]  /*6150*/  VIADD R23, R23, 0x20 ;  /* 0x0000002017177836 */ /* 0x000fe20000000000 */
[----:B------:R-:W-:Y:S01]  /*6160*/  UIADD3.X UR5, URZ, UR21, URZ, UP0, !UPT ;  /* 0x000000153f057290 */ /* 0x000fe200087fe43f */
[----:B------:R-:W-:Y:S01]  /*6170*/  SEL R6, RZ, 0x1, P0 ;  /* 0x00000001ff067807 */ /* 0x000fe20000000000 */
[----:B------:R-:W-:Y:S01]  /*6180*/  UMOV UR19, 0x30000 ;  /* 0x0003000000137882 */ /* 0x000fe20000000000 */
[----:B------:R-:W-:Y:S01]  /*6190*/  SEL R15, R15, RZ, P0 ;  /* 0x000000ff0f0f7207 */ /* 0x000fe20000000000 */
[----:B------:R-:W-:Y:S01]  /*61a0*/  UIADD3 UR14, UR8, 0x22200, URZ ;  /* 0x00022200080e7890 */ /* 0x000fe2000fffe03f */
[----:B------:R-:W-:-:S02]  /*61b0*/  LOP3.LUT R5, R5, R6, RZ, 0x3c, !PT ;  /* 0x0000000605057212 */ /* 0x000fc400078e3cff */
[----:B------:R-:W-:Y:S02]  /*61c0*/  UMOV UR8, UR13 ;  /* 0x0000000d00087c82 */ /* 0x000fe40008000000 */
[----:B------:R0:W-:Y:S02]  /*61d0*/  UTMALDG.3D [UR8], [UR4], desc[UR6] ;  /* 0x00000608040075b4 */ /* 0x0001e40008011000 */
[----:B0-----:R-:W-:Y:S01]  /*61e0*/  UMOV UR8, UR14 ;  /* 0x0000000e00087c82 */ /* 0x001fe20008000000 */
[----:B------:R-:W-:Y:S02]  /*61f0*/  UMOV UR11, UR18 ;  /* 0x00000012000b7c82 */ /* 0x000fe40008000000 */
[----:B------:R0:W-:Y:S02]  /*6200*/  UTMALDG.3D.MULTICAST [UR8], [UR22], UR19, desc[UR6] ;  /* 0x00000608160073b4 */ /* 0x0001e40008011813 */
[----:B0-----:R-:W-:Y:S05]  /*6210*/  @P1 BRA `(.L_x_125) ;  /* 0xfffffffc00401947 */ /* 0x001fea000383ffff */
.L_x_122:
[----:B------:R-:W-:Y:S05]  /*6220*/  BSYNC B1 ;  /* 0x0000000000017941 */ /* 0x000fea0003800000 */
.L_x_121:
[----:B------:R-:W-:Y:S01]  /*6230*/  LOP3.LUT P1, RZ, R12, 0xff, RZ, 0xc0, !PT ;  /* 0x000000ff0cff7812 */ /* 0x000fe2000782c0ff */
[C---:B------:R-:W-:Y:S01]  /*6240*/  IMAD.IADD R7, R11.reuse, 0x1, R8 ;  /* 0x000000010b077824 */ /* 0x040fe200078e0208 */
[----:B------:R-:W-:Y:S01]  /*6250*/  ULDC.64 UR4, c[0x0][0x650] ;  /* 0x0001940000047ab9 */ /* 0x000fe20000000a00 */
[----:B------:R-:W-:Y:S01]  /*6260*/  ISETP.GE.U32.AND P2, PT, R11, 0x11, PT ;  /* 0x000000110b00780c */ /* 0x000fe20003f46070 */
[----:B------:R-:W-:Y:S01]  /*6270*/  BSSY B1, `(.L_x_126) ;  /* 0x000006b000017945 */ /* 0x000fe20003800000 */
[----:B------:R-:W-:Y:S01]  /*6280*/  IMAD.MOV.U32 R20, RZ, RZ, -0x1 ;  /* 0xffffffffff147424 */ /* 0x000fe200078e00ff */
[----:B------:R-:W-:Y:S01]  /*6290*/  ISETP.GT.U32.AND P0, PT, R7, 0x10, PT ;  /* 0x000000100700780c */ /* 0x000fe20003f04070 */
[----:B------:R-:W-:Y:S01]  /*62a0*/  IMAD.MOV.U32 R19, RZ, RZ, -0x1 ;  /* 0xffffffffff137424 */ /* 0x000fe200078e00ff */
[----:B------:R-:W-:Y:S02]  /*62b0*/  PRMT R12, RZ, 0x7610, R12 ;  /* 0x00007610ff0c7816 */ /* 0x000fe4000000000c */
[----:B------:R-:W-:-:S03]  /*62c0*/  ISETP.LT.U32.AND P0, PT, R11, 0x11, P0 ;  /* 0x000000110b00780c */ /* 0x000fc60000701070 */
[----:B------:R-:W0:Y:S01]  /*62d0*/  @P1 S2R R5, SR_CgaCtaId ;  /* 0x0000000000051919 */ /* 0x000e220000008800 */
[----:B------:R-:W-:-:S04]  /*62e0*/  @P1 MOV R4, 0x400 ;  /* 0x0000040000041802 */ /* 0x000fc80000000f00 */
[----:B0-----:R-:W-:Y:S01]  /*62f0*/  @P1 LEA R6, R5, R4, 0x18 ;  /* 0x0000000405061211 */ /* 0x001fe200078ec0ff */
[----:B------:R-:W-:Y:S01]  /*6300*/  IMAD.WIDE.U32 R4, R7, -0xf0f0f0f, RZ ;  /* 0xf0f0f0f107047825 */ /* 0x000fe200078e00ff */
[----:B------:R-:W-:Y:S02]  /*6310*/  SEL R4, RZ, 0x1, !P0 ;  /* 0x00000001ff047807 */ /* 0x000fe40004000000 */
[----:B------:R0:W-:Y:S01]  /*6320*/  @P1 SYNCS.ARRIVE.TRANS64.A1T0 RZ, [R6+URZ+0x128], RZ ;  /* 0x000128ff06ff19a7 */ /* 0x0001e2000810003f */
[----:B------:R-:W-:Y:S02]  /*6330*/  IADD3 R16, P1, R16, UR36, RZ ;  /* 0x0000002410107c10 */ /* 0x000fe4000ff3e0ff */
[----:B------:R-:W-:Y:S02]  /*6340*/  LOP3.LUT R3, R3, R4, RZ, 0x3c, !PT ;  /* 0x0000000403037212 */ /* 0x000fe400078e3cff */
[----:B------:R-:W-:Y:S02]  /*6350*/  IADD3.X R17, R17, UR42, RZ, P1, !PT ;  /* 0x0000002a11117c10 */ /* 0x000fe40008ffe4ff */
[----:B------:R-:W-:-:S02]  /*6360*/  ISETP.GE.U32.AND P0, PT, R16, UR4, PT ;  /* 0x0000000410007c0c */ /* 0x000fc4000bf06070 */
[----:B0-----:R-:W-:Y:S02]  /*6370*/  SHF.R.U32.HI R6, RZ, 0x4, R5 ;  /* 0x00000004ff067819 */ /* 0x001fe40000011605 */
[----:B------:R-:W-:Y:S02]  /*6380*/  ISETP.GE.U32.AND.EX P0, PT, R17, UR5, PT, P0 ;  /* 0x0000000511007c0c */ /* 0x000fe4000bf06100 */
[----:B------:R-:W-:Y:S01]  /*6390*/  @P2 LOP3.LUT R3, R3, 0x1, R6, 0x78, !PT ;  /* 0x0000000103032812 */ /* 0x000fe200078e7806 */
[----:B------:R-:W-:Y:S01]  /*63a0*/  IMAD R8, R6, -0x11, R7 ;  /* 0xffffffef06087824 */ /* 0x000fe200078e0207 */
[----:B------:R-:W-:Y:S01]  /*63b0*/  PRMT R4, RZ, 0x7610, R4 ;  /* 0x00007610ff047816 */ /* 0x000fe20000000004 */
[----:B------:R-:W-:-:S08]  /*63c0*/  IMAD.MOV.U32 R7, RZ, RZ, -0x1 ;  /* 0xffffffffff077424 */ /* 0x000fd000078e00ff */
[----:B------:R-:W-:Y:S05]  /*63d0*/  @P0 BRA `(.L_x_127) ;  /* 0x0000000400500947 */ /* 0x000fea0003800000 */
[----:B------:R-:W0:Y:S01]  /*63e0*/  S2R R19, SR_CTAID.X ;  /* 0x0000000000137919 */ /* 0x000e220000002500 */
[----:B------:R-:W-:Y:S01]  /*63f0*/  ULDC.64 UR4, c[0x0][0x628] ;  /* 0x00018a0000047ab9 */ /* 0x000fe20000000a00 */
[----:B------:R-:W1:Y:S01]  /*6400*/  LDC R20, c[0x0][0x144] ;  /* 0x00005100ff147b82 */ /* 0x000e620000000800 */
[----:B------:R-:W-:Y:S01]  /*6410*/  ISETP.NE.U32.AND P0, PT, RZ, UR4, PT ;  /* 0x00000004ff007c0c */ /* 0x000fe2000bf05070 */
[----:B------:R-:W2:Y:S01]  /*6420*/  S2R R14, SR_CTAID.Y ;  /* 0x00000000000e7919 */ /* 0x000ea20000002600 */
[----:B------:R-:W-:Y:S01]  /*6430*/  ULDC UR7, c[0x0][0x630] ;  /* 0x00018c0000077ab9 */ /* 0x000fe20000000800 */
[----:B------:R-:W-:Y:S01]  /*6440*/  ULDC UR8, c[0x0][0x150] ;  /* 0x0000540000087ab9 */ /* 0x000fe20000000800 */
[----:B------:R-:W-:Y:S01]  /*6450*/  ISETP.NE.AND.EX P0, PT, RZ, UR5, PT, P0 ;  /* 0x00000005ff007c0c */ /* 0x000fe2000bf05300 */
[----:B------:R-:W-:Y:S02]  /*6460*/  IMAD.MOV.U32 R4, RZ, RZ, R16 ;  /* 0x000000ffff047224 */ /* 0x000fe400078e0010 */
[----:B------:R-:W-:Y:S01]  /*6470*/  IMAD.MOV.U32 R5, RZ, RZ, R17 ;  /* 0x000000ffff057224 */ /* 0x000fe200078e0011 */
[----:B0-----:R-:W-:-:S09]  /*6480*/  I2FP.F32.U32 R21, R19 ;  /* 0x0000001300157245 */ /* 0x001fd20000201000 */
[----:B------:R-:W-:Y:S05]  /*6490*/  @!P0 BRA `(.L_x_128) ;  /* 0x0000000000288947 */ /* 0x000fea0003800000 */
[----:B------:R-:W-:Y:S02]  /*64a0*/  ULDC UR6, c[0x0][0x634] ;  /* 0x00018d0000067ab9 */ /* 0x000fe40000000800 */
[----:B------:R-:W-:-:S05]  /*64b0*/  IADD3 R5, P0, R16, UR6, RZ ;  /* 0x0000000610057c10 */ /* 0x000fca000ff1e0ff */
[----:B------:R-:W-:-:S04]  /*64c0*/  IMAD.X R15, RZ, RZ, R17, P0 ;  /* 0x000000ffff0f7224 */ /* 0x000fc800000e0611 */
[----:B------:R-:W-:-:S04]  /*64d0*/  IMAD.WIDE.U32 R6, R15, UR4, RZ ;  /* 0x000000040f067c25 */ /* 0x000fc8000f8e00ff */
[----:B------:R-:W-:-:S04]  /*64e0*/  IMAD.WIDE.U32 R6, P0, R5, UR5, R6 ;  /* 0x0000000505067c25 */ /* 0x000fc8000f800006 */
[----:B------:R-:W-:-:S04]  /*64f0*/  IMAD.WIDE.U32 R4, R5, UR4, RZ ;  /* 0x0000000405047c25 */ /* 0x000fc8000f8e00ff */
[----:B------:R-:W-:Y:S01]  /*6500*/  IMAD.MOV.U32 R4, RZ, RZ, R7 ;  /* 0x000000ffff047224 */ /* 0x000fe200078e0007 */
[----:B------:R-:W-:Y:S01]  /*6510*/  IADD3 RZ, P1, R5, R6, RZ ;  /* 0x0000000605ff7210 */ /* 0x000fe20007f3e0ff */
[----:B------:R-:W-:-:S04]  /*6520*/  IMAD.X R5, RZ, RZ, RZ, P0 ;  /* 0x000000ffff057224 */ /* 0x000fc800000e06ff */
[----:B------:R-:W-:-:S08]  /*6530*/  IMAD.WIDE.U32.X R4, R15, UR5, R4, P1 ;  /* 0x000000050f047c25 */ /* 0x000fd000088e0404 */
.L_x_128:
[----:B------:R-:W-:Y:S01]  /*6540*/  FMUL R21, R21, UR8 ;  /* 0x0000000815157c20 */ /* 0x000fe20008400000 */
[--C-:B------:R-:W-:Y:S01]  /*6550*/  SHF.R.U64 R15, R4, UR7, R5.reuse ;  /* 0x00000007040f7c19 */ /* 0x100fe20008001205 */
[----:B------:R-:W-:Y:S01]  /*6560*/  ULDC.64 UR4, c[0x0][0x620] ;  /* 0x0001880000047ab9 */ /* 0x000fe20000000a00 */
[----:B------:R-:W-:Y:S01]  /*6570*/  SHF.R.U32.HI R4, RZ, UR7, R5 ;  /* 0x00000007ff047c19 */ /* 0x000fe20008011605 */
[----:B------:R-:W-:Y:S01]  /*6580*/  ULDC.64 UR6, c[0x0][0x640] ;  /* 0x0001900000067ab9 */ /* 0x000fe20000000a00 */
[----:B------:R-:W-:Y:S01]  /*6590*/  IADD3 R5, P0, RZ, -R15, RZ ;  /* 0x8000000fff057210 */ /* 0x000fe20007f1e0ff */
[----:B------:R-:W0:Y:S04]  /*65a0*/  F2I.U32.TRUNC.NTZ R21, R21 ;  /* 0x0000001500157305 */ /* 0x000e28000020f000 */
[----:B------:R-:W-:Y:S01]  /*65b0*/  IMAD.X R4, RZ, RZ, ~R4, P0 ;  /* 0x000000ffff047224 */ /* 0x000fe200000e0e04 */
[----:B------:R-:W-:-:S03]  /*65c0*/  ISETP.NE.U32.AND P0, PT, RZ, UR6, PT ;  /* 0x00000006ff007c0c */ /* 0x000fc6000bf05070 */
[----:B------:R-:W-:Y:S01]  /*65d0*/  IMAD R4, R4, UR4, RZ ;  /* 0x0000000404047c24 */ /* 0x000fe2000f8e02ff */
[----:B------:R-:W-:-:S03]  /*65e0*/  ISETP.NE.AND.EX P0, PT, RZ, UR7, PT, P0 ;  /* 0x00000007ff007c0c */ /* 0x000fc6000bf05300 */
[C---:B------:R-:W-:Y:S01]  /*65f0*/  IMAD R7, R5.reuse, UR5, R4 ;  /* 0x0000000505077c24 */ /* 0x040fe2000f8e0204 */
[----:B------:R-:W-:Y:S01]  /*6600*/  ULDC UR5, c[0x0][0x154] ;  /* 0x0000550000057ab9 */ /* 0x000fe20000000800 */
[----:B------:R-:W-:Y:S01]  /*6610*/  IMAD.WIDE.U32 R4, R5, UR4, R16 ;  /* 0x0000000405047c25 */ /* 0x000fe2000f8e0010 */
[----:B------:R-:W-:-:S03]  /*6620*/  ULDC UR4, c[0x0][0x618] ;  /* 0x0001860000047ab9 */ /* 0x000fc60000000800 */
[----:B0-----:R-:W-:Y:S02]  /*6630*/  IMAD.MOV R6, RZ, RZ, -R21 ;  /* 0x000000ffff067224 */ /* 0x001fe400078e0a15 */
[----:B------:R-:W0:Y:S01]  /*6640*/  LDC R21, c[0x0][0x148] ;  /* 0x00005200ff157b82 */ /* 0x000e220000000800 */
[----:B------:R-:W-:Y:S02]  /*6650*/  IMAD.IADD R5, R5, 0x1, R7 ;  /* 0x0000000105057824 */ /* 0x000fe400078e0207 */
[----:B-1----:R-:W-:Y:S01]  /*6660*/  IMAD R19, R20, R6, R19 ;  /* 0x0000000614137224 */ /* 0x002fe200078e0213 */
[----:B--2---:R-:W-:Y:S02]  /*6670*/  I2FP.F32.U32 R6, R14 ;  /* 0x0000000e00067245 */ /* 0x004fe40000201000 */
[--C-:B------:R-:W-:Y:S02]  /*6680*/  SHF.R.U64 R20, R4, UR4, R5.reuse ;  /* 0x0000000404147c19 */ /* 0x100fe40008001205 */
[----:B------:R-:W-:Y:S01]  /*6690*/  SHF.R.U32.HI R5, RZ, UR4, R5 ;  /* 0x00000004ff057c19 */ /* 0x000fe20008011605 */
[----:B------:R-:W-:Y:S01]  /*66a0*/  FMUL R6, R6, UR5 ;  /* 0x0000000506067c20 */ /* 0x000fe20008400000 */
[----:B------:R-:W-:-:S02]  /*66b0*/  ULDC UR4, c[0x0][0x608] ;  /* 0x0001820000047ab9 */ /* 0x000fc40000000800 */
[--C-:B------:R-:W-:Y:S01]  /*66c0*/  SHF.R.U64 R23, R20, UR4, R5.reuse ;  /* 0x0000000414177c19 */ /* 0x100fe20008001205 */
[----:B------:R1:W2:Y:S01]  /*66d0*/  F2I.U32.TRUNC.NTZ R24, R6 ;  /* 0x0000000600187305 */ /* 0x0002a2000020f000 */
[----:B------:R-:W-:Y:S01]  /*66e0*/  SHF.R.U32.HI R4, RZ, UR4, R5 ;  /* 0x00000004ff047c19 */ /* 0x000fe20008011605 */
[----:B------:R-:W-:-:S03]  /*66f0*/  ULDC UR4, c[0x0][0x658] ;  /* 0x0001960000047ab9 */ /* 0x000fc60000000800 */
[--C-:B------:R-:W-:Y:S02]  /*6700*/  SHF.R.U64 R22, R23, UR4, R4.reuse ;  /* 0x0000000417167c19 */ /* 0x100fe40008001204 */
[----:B------:R-:W-:-:S03]  /*6710*/  SHF.R.U32.HI R25, RZ, UR4, R4 ;  /* 0x00000004ff197c19 */ /* 0x000fc60008011604 */
[----:B------:R-:W-:Y:S02]  /*6720*/  IMAD.MOV.U32 R4, RZ, RZ, R22 ;  /* 0x000000ffff047224 */ /* 0x000fe400078e0016 */
[----:B------:R-:W-:Y:S01]  /*6730*/  IMAD.MOV.U32 R5, RZ, RZ, R25 ;  /* 0x000000ffff057224 */ /* 0x000fe200078e0019 */
[----:B-1----:R-:W-:Y:S06]  /*6740*/  @!P0 BRA `(.L_x_129) ;  /* 0x0000000000288947 */ /* 0x002fec0003800000 */
        /* <DEDUP_REMOVED lines=10> */
.L_x_129:
[----:B------:R-:W-:Y:S01]  /*67f0*/  ISETP.NE.AND P0, PT, R2, 0x1, PT ;  /* 0x000000010200780c */ /* 0x000fe20003f05270 */
[----:B------:R-:W-:Y:S01]  /*6800*/  ULDC UR4, c[0x0][0x648] ;  /* 0x0001920000047ab9 */ /* 0x000fe20000000800 */
[----:B------:R-:W-:Y:S01]  /*6810*/  LOP3.LUT R23, R23, UR16, RZ, 0xc0, !PT ;  /* 0x0000001017177c12 */ /* 0x000fe2000f8ec0ff */
[----:B--2---:R-:W-:Y:S01]  /*6820*/  IMAD.MOV R24, RZ, RZ, -R24 ;  /* 0x000000ffff187224 */ /* 0x004fe200078e0a18 */
[----:B------:R-:W-:Y:S01]  /*6830*/  SHF.R.U64 R4, R4, UR4, R5 ;  /* 0x0000000404047c19 */ /* 0x000fe20008001205 */
[----:B------:R-:W-:Y:S01]  /*6840*/  ULDC UR4, c[0x0][0x638] ;  /* 0x00018e0000047ab9 */ /* 0x000fe20000000800 */
[----:B------:R-:W-:Y:S01]  /*6850*/  LOP3.LUT R7, R20, UR15, RZ, 0xc0, !PT ;  /* 0x0000000f14077c12 */ /* 0x000fe2000f8ec0ff */
[----:B------:R-:W-:Y:S02]  /*6860*/  ULDC UR5, c[0x0][0x610] ;  /* 0x0001840000057ab9 */ /* 0x000fe40000000800 */
[----:B------:R-:W-:Y:S02]  /*6870*/  IMAD.MOV R5, RZ, RZ, -R4 ;  /* 0x000000ffff057224 */ /* 0x000fe400078e0a04 */
[----:B------:R-:W-:-:S02]  /*6880*/  IMAD R4, R4, UR17, R23 ;  /* 0x0000001104047c24 */ /* 0x000fc4000f8e0217 */
[----:B0-----:R-:W-:Y:S02]  /*6890*/  @P0 IMAD R19, R21, R24, R14 ;  /* 0x0000001815130224 */ /* 0x001fe400078e020e */
[----:B------:R-:W-:Y:S01]  /*68a0*/  IMAD R22, R5, UR4, R22 ;  /* 0x0000000405167c24 */ /* 0x000fe2000f8e0216 */
[----:B------:R-:W-:Y:S01]  /*68b0*/  ULDC UR4, c[0x0][0x600] ;  /* 0x0001800000047ab9 */ /* 0x000fe20000000800 */
[----:B------:R-:W-:Y:S02]  /*68c0*/  IMAD R20, R4, UR5, R19 ;  /* 0x0000000504147c24 */ /* 0x000fe4000f8e0213 */
[----:B------:R-:W-:Y:S02]  /*68d0*/  IMAD R5, R22, UR4, R7 ;  /* 0x0000000416057c24 */ /* 0x000fe4000f8e0207 */
[----:B------:R-:W-:Y:S02]  /*68e0*/  IMAD.MOV.U32 R4, RZ, RZ, 0x1 ;  /* 0x00000001ff047424 */ /* 0x000fe400078e00ff */
[----:B------:R-:W-:Y:S01]  /*68f0*/  IMAD.MOV.U32 R7, RZ, RZ, R15 ;  /* 0x000000ffff077224 */ /* 0x000fe200078e000f */
[----:B------:R-:W-:-:S02]  /*6900*/  SEL R19, R5, R20, !P0 ;  /* 0x0000001405137207 */ /* 0x000fc40004000000 */
[----:B------:R-:W-:-:S07]  /*6910*/  SEL R20, R20, R5, !P0 ;  /* 0x0000000514147207 */ /* 0x000fce0004000000 */
.L_x_127:
[----:B------:R-:W-:Y:S05]  /*6920*/  BSYNC B1 ;  /* 0x0000000000017941 */ /* 0x000fea0003800000 */
.L_x_126:
[----:B------:R-:W-:-:S13]  /*6930*/  LOP3.LUT P0, RZ, R4, 0xff, RZ, 0xc0, !PT ;  /* 0x000000ff04ff7812 */ /* 0x000fda000780c0ff */
[----:B------:R-:W-:Y:S05]  /*6940*/  @P0 BRA `(.L_x_130) ;  /* 0xfffffff4003c0947 */ /* 0x000fea000383ffff */
[----:B------:R-:W-:Y:S05]  /*6950*/  BSYNC B0 ;  /* 0x0000000000007941 */ /* 0x000fea0003800000 */
.L_x_119:
[----:B------:R-:W-:-:S03]  /*6960*/  UMOV UR4, 0xffffffff ;  /* 0xffffffff00047882 */ /* 0x000fc60000000000 */
[----:B------:R-:W-:Y:S05]  /*6970*/  BRA.DIV UR4, `(.L_x_131) ;  /* 0x0000000a04ec7947 */ /* 0x000fea000b800000 */
[----:B------:R-:W-:-:S13]  /*6980*/  ELECT P6, URZ, PT ;  /* 0x00000000003f782f */ /* 0x000fda00038c0000 */
.L_x_158:
[----:B------:R-:W-:Y:S04]  /*6990*/  BSSY B0, `(.L_x_132) ;  /* 0x00000a0000007945 */ /* 0x000fe80003800000 */
[----:B------:R-:W-:Y:S05]  /*69a0*/  @!P6 BRA `(.L_x_133) ;  /* 0x000000080078e947 */ /* 0x000fea0003800000 */
[----:B------:R-:W-:-:S04]  /*69b0*/  LOP3.LUT R18, R18, 0x2, RZ, 0xfc, !PT ;  /* 0x0000000212127812 */ /* 0x000fc800078efcff */
[----:B------:R-:W-:-:S13]  /*69c0*/  ISETP.NE.AND P0, PT, R18, 0x3, PT ;  /* 0x000000031200780c */ /* 0x000fda0003f05270 */
[----:B------:R-:W-:Y:S05]  /*69d0*/  @!P0 BRA `(.L_x_134) ;  /* 0x0000000000048947 */ /* 0x000fea0003800000 */
[----:B------:R-:W-:Y:S01]  /*69e0*/  BPT.TRAP 0x1 ;  /* 0x000000040000795c */ /* 0x000fe20000300000 */
.L_x_134:
[----:B------:R-:W0:Y:S01]  /*69f0*/  S2R R5, SR_CgaCtaId ;  /* 0x0000000000057919 */ /* 0x000e220000008800 */
[----:B------:R-:W-:Y:S02]  /*6a00*/  MOV R0, 0x400 ;  /* 0x0000040000007802 */ /* 0x000fe40000000f00 */
[----:B------:R-:W-:Y:S02]  /*6a10*/  SHF.L.U32 R2, R3, 0x1f, RZ ;  /* 0x0000001f03027819 */ /* 0x000fe400000006ff */
[----:B0-----:R-:W-:-:S05]  /*6a20*/  LEA R5, R5, R0, 0x18 ;  /* 0x0000000005057211 */ /* 0x001fca00078ec0ff */
[----:B------:R-:W-:-:S04]  /*6a30*/  VIADD R5, R5, 0x88 ;  /* 0x0000008805057836 */ /* 0x000fc80000000000 */
[C---:B------:R-:W-:Y:S02]  /*6a40*/  IMAD R7, R8.reuse, 0x8, R5 ;  /* 0x0000000808077824 */ /* 0x040fe400078e0205 */
[----:B------:R-:W-:Y:S02]  /*6a50*/  VIADD R8, R8, 0x1 ;  /* 0x0000000108087836 */ /* 0x000fe40000000000 */
[----:B------:R-:W0:Y:S03]  /*6a60*/  SYNCS.PHASECHK.TRANS64.TRYWAIT P0, [R7+URZ], R2 ;  /* 0x00000002070075a7 */ /* 0x000e26000800017f */
[----:B------:R-:W-:-:S04]  /*6a70*/  ISETP.NE.AND P1, PT, R8, 0x11, PT ;  /* 0x000000110800780c */ /* 0x000fc80003f25270 */
[----:B------:R-:W-:Y:S02]  /*6a80*/  SEL R0, RZ, 0x1, P1 ;  /* 0x00000001ff007807 */ /* 0x000fe40000800000 */
[----:B------:R-:W-:Y:S02]  /*6a90*/  SEL R8, R8, RZ, P1 ;  /* 0x000000ff08087207 */ /* 0x000fe40000800000 */
[----:B------:R-:W-:-:S03]  /*6aa0*/  LOP3.LUT R9, R3, R0, RZ, 0x3c, !PT ;  /* 0x0000000003097212 */ /* 0x000fc600078e3cff */
[----:B------:R-:W-:Y:S01]  /*6ab0*/  IMAD R6, R8, 0x8, R5 ;  /* 0x0000000808067824 */ /* 0x000fe200078e0205 */
[----:B------:R-:W-:Y:S01]  /*6ac0*/  SHF.L.U32 R3, R9, 0x1f, RZ ;  /* 0x0000001f09037819 */ /* 0x000fe200000006ff */
[----:B0-----:R-:W-:Y:S06]  /*6ad0*/  @!P0 BRA `(.L_x_135) ;  /* 0x0000000800b48947 */ /* 0x001fec0003800000 */
.L_x_159:
[----:B------:R-:W1:Y:S01]  /*6ae0*/  SYNCS.PHASECHK.TRANS64.TRYWAIT P0, [R6+URZ], R3 ;  /* 0x00000003060075a7 */ /* 0x000e62000800017f */
[----:B------:R-:W-:-:S05]  /*6af0*/  VIADD R0, R8, 0x1 ;  /* 0x0000000108007836 */ /* 0x000fca0000000000 */
[----:B------:R-:W-:-:S04]  /*6b00*/  ISETP.NE.AND P1, PT, R0, 0x11, PT ;  /* 0x000000110000780c */ /* 0x000fc80003f25270 */
[----:B0-----:R-:W-:Y:S02]  /*6b10*/  SEL R2, RZ, 0x1, P1 ;  /* 0x00000001ff027807 */ /* 0x001fe40000800000 */
[----:B------:R-:W-:Y:S02]  /*6b20*/  SEL R0, R0, RZ, P1 ;  /* 0x000000ff00007207 */ /* 0x000fe40000800000 */
[----:B------:R-:W-:-:S03]  /*6b30*/  LOP3.LUT R9, R9, R2, RZ, 0x3c, !PT ;  /* 0x0000000209097212 */ /* 0x000fc600078e3cff */
[----:B------:R-:W-:Y:S01]  /*6b40*/  IMAD R7, R0, 0x8, R5 ;  /* 0x0000000800077824 */ /* 0x000fe200078e0205 */
[----:B------:R-:W-:Y:S01]  /*6b50*/  SHF.L.U32 R4, R9, 0x1f, RZ ;  /* 0x0000001f09047819 */ /* 0x000fe200000006ff */
[----:B-1----:R-:W-:Y:S06]  /*6b60*/  @!P0 BRA `(.L_x_136) ;  /* 0x0000000800a48947 */ /* 0x002fec0003800000 */
.L_x_160:
[----:B------:R-:W1:Y:S01]  /*6b70*/  SYNCS.PHASECHK.TRANS64.TRYWAIT P0, [R7+URZ], R4 ;  /* 0x00000004070075a7 */ /* 0x000e62000800017f */
[----:B------:R-:W-:-:S05]  /*6b80*/  VIADD R0, R0, 0x1 ;  /* 0x0000000100007836 */ /* 0x000fca0000000000 */
[----:B------:R-:W-:-:S04]  /*6b90*/  ISETP.NE.AND P1, PT, R0, 0x11, PT ;  /* 0x000000110000780c */ /* 0x000fc80003f25270 */
[----:B------:R-:W-:Y:S02]  /*6ba0*/  SEL R2, RZ, 0x1, P1 ;  /* 0x00000001ff027807 */ /* 0x000fe40000800000 */
[----:B------:R-:W-:Y:S02]  /*6bb0*/  SEL R0, R0, RZ, P1 ;  /* 0x000000ff00007207 */ /* 0x000fe40000800000 */
[----:B------:R-:W-:-:S03]  /*6bc0*/  LOP3.LUT R9, R9, R2, RZ, 0x3c, !PT ;  /* 0x0000000209097212 */ /* 0x000fc600078e3cff */
[----:B0-----:R-:W-:Y:S01]  /*6bd0*/  IMAD R6, R0, 0x8, R5 ;  /* 0x0000000800067824 */ /* 0x001fe200078e0205 */
[----:B------:R-:W-:Y:S01]  /*6be0*/  SHF.L.U32 R3, R9, 0x1f, RZ ;  /* 0x0000001f09037819 */ /* 0x000fe200000006ff */
[----:B-1----:R-:W-:Y:S06]  /*6bf0*/  @!P0 BRA `(.L_x_137) ;  /* 0x0000000800948947 */ /* 0x002fec0003800000 */
.L_x_161:
        /* <DEDUP_REMOVED lines=9> */
.L_x_162:
        /* <DEDUP_REMOVED lines=9> */
.L_x_163:
        /* <DEDUP_REMOVED lines=9> */
.L_x_164:
        /* <DEDUP_REMOVED lines=9> */
.L_x_165:
        /* <DEDUP_REMOVED lines=9> */
.L_x_166:
        /* <DEDUP_REMOVED lines=9> */
.L_x_167:
        /* <DEDUP_REMOVED lines=9> */
.L_x_168:
        /* <DEDUP_REMOVED lines=9> */
.L_x_169:
        /* <DEDUP_REMOVED lines=9> */
.L_x_170:
        /* <DEDUP_REMOVED lines=9> */
.L_x_171:
        /* <DEDUP_REMOVED lines=9> */
.L_x_172:
        /* <DEDUP_REMOVED lines=9> */
.L_x_173:
[----:B------:R-:W1:Y:S01]  /*72c0*/  SYNCS.PHASECHK.TRANS64.TRYWAIT P0, [R6+URZ], R3 ;  /* 0x00000003060075a7 */ /* 0x000e62000800017f */
[----:B------:R-:W-:-:S05]  /*72d0*/  VIADD R0, R0, 0x1 ;  /* 0x0000000100007836 */ /* 0x000fca0000000000 */
[----:B------:R-:W-:-:S04]  /*72e0*/  ISETP.NE.AND P1, PT, R0, 0x11, PT ;  /* 0x000000110000780c */ /* 0x000fc80003f25270 */
[----:B------:R-:W-:Y:S02]  /*72f0*/  SEL R2, RZ, 0x1, P1 ;  /* 0x00000001ff027807 */ /* 0x000fe40000800000 */
[----:B------:R-:W-:Y:S02]  /*7300*/  SEL R0, R0, RZ, P1 ;  /* 0x000000ff00007207 */ /* 0x000fe40000800000 */
[----:B------:R-:W-:Y:S01]  /*7310*/  LOP3.LUT R2, R9, R2, RZ, 0x3c, !PT ;  /* 0x0000000209027212 */ /* 0x000fe200078e3cff */
[----:B-1----:R-:W-:Y:S06]  /*7320*/  @!P0 BRA `(.L_x_150) ;  /* 0x0000000400cc8947 */ /* 0x002fec0003800000 */
.L_x_174:
[----:B------:R-:W-:Y:S01]  /*7330*/  IMAD R5, R0, 0x8, R5 ;  /* 0x0000000800057824 */ /* 0x000fe200078e0205 */
[----:B------:R-:W-:-:S07]  /*7340*/  SHF.L.U32 R0, R2, 0x1f, RZ ;  /* 0x0000001f02007819 */ /* 0x000fce00000006ff */
.L_x_151:
[----:B--2---:R2:W3:Y:S02]  /*7350*/  SYNCS.PHASECHK.TRANS64.TRYWAIT P0, [R5+URZ], R0 ;  /* 0x00000000050075a7 */ /* 0x0044e4000800017f */
[----:B---3--:R-:W-:Y:S05]  /*7360*/  @!P0 NANOSLEEP.SYNCS 0x989680 ;  /* 0x009896800000895d */ /* 0x008fea0003900000 */
[----:B------:R-:W3:Y:S02]  /*7370*/  @!P0 SYNCS.PHASECHK.TRANS64 P0, [R5+URZ], R0 ;  /* 0x00000000050085a7 */ /* 0x000ee4000800007f */
[----:B---3--:R-:W-:Y:S05]  /*7380*/  @!P0 BRA `(.L_x_151) ;  /* 0xfffffffc00f08947 */ /* 0x008fea000383ffff */
.L_x_133:
[----:B------:R-:W-:Y:S05]  /*7390*/  BSYNC B0 ;  /* 0x0000000000007941 */ /* 0x000fea0003800000 */
.L_x_132:
[----:B------:R-:W-:Y:S05]  /*73a0*/  EXIT ;  /* 0x000000000000794d */ /* 0x000fea0003800000 */
.L_x_22:
[----:B-1----:R1:W2:Y:S02]  /*73b0*/  SYNCS.PHASECHK.TRANS64.TRYWAIT P1, [R3+URZ], R0 ;  /* 0x00000000030075a7 */ /* 0x0022a4000802017f */
[----:B--2---:R-:W-:Y:S05]  /*73c0*/  @!P1 NANOSLEEP.SYNCS 0x989680 ;  /* 0x009896800000995d */ /* 0x004fea0003900000 */
[----:B------:R-:W2:Y:S02]  /*73d0*/  @!P1 SYNCS.PHASECHK.TRANS64 P1, [R3+URZ], R0 ;  /* 0x00000000030095a7 */ /* 0x000ea4000802007f */
[----:B--2---:R-:W-:Y:S05]  /*73e0*/  @!P1 BRA `(.L_x_22) ;  /* 0xfffffffc00f09947 */ /* 0x004fea000383ffff */
[----:B------:R-:W-:Y:S05]  /*73f0*/  BRA `(.L_x_21) ;  /* 0xffffffa400487947 */ /* 0x000fea000383ffff */
.L_x_27:
[----:B-1----:R-:W-:-:S04]  /*7400*/  IMAD.U32 R5, RZ, RZ, UR6 ;  /* 0x00000006ff057e24 */ /* 0x002fc8000f8e00ff */
[----:B------:R1:W2:Y:S03]  /*7410*/  SYNCS.PHASECHK.TRANS64.TRYWAIT P1, [R5+URZ], R4 ;  /* 0x00000004050075a7 */ /* 0x0002a6000802017f */
[----:B--2---:R-:W-:Y:S05]  /*7420*/  @!P1 NANOSLEEP.SYNCS 0x989680 ;  /* 0x009896800000995d */ /* 0x004fea0003900000 */
[----:B------:R-:W2:Y:S02]  /*7430*/  @!P1 SYNCS.PHASECHK.TRANS64 P1, [R5+URZ], R4 ;  /* 0x00000004050095a7 */ /* 0x000ea4000802007f */
[----:B--2---:R-:W-:Y:S05]  /*7440*/  @!P1 BRA `(.L_x_27) ;  /* 0xfffffffc00ec9947 */ /* 0x004fea000383ffff */
[----:B------:R-:W-:Y:S05]  /*7450*/  BRA `(.L_x_26) ;  /* 0xffffffa800987947 */ /* 0x000fea000383ffff */
.L_x_120:
[----:B------:R-:W-:Y:S01]  /*7460*/  BSSY B1, `(.L_x_152) ;  /* 0x0000006000017945 */ /* 0x000fe20003800000 */
[----:B------:R-:W-:-:S07]  /*7470*/  IMAD.MOV.U32 R15, RZ, RZ, -0x1 ;  /* 0xffffffffff0f7424 */ /* 0x000fce00078e00ff */
[----:B------:R-:W-:Y:S05]  /*7480*/  WARPSYNC.COLLECTIVE R15, `(.L_x_153) ;  /* 0x000000000f0c7348 */ /* 0x000fea0003c00000 */
[----:B------:R-:W-:Y:S02]  /*7490*/  ELECT P6, UR62, PT ;  /* 0x00000000003e782f */ /* 0x000fe400038c0000 */
[----:B------:R-:W-:Y:S01]  /*74a0*/  MOV R14, UR62 ;  /* 0x0000003e000e7c02 */ /* 0x000fe20008000f00 */
[----:B------:R-:W-:Y:S10]  /*74b0*/  ENDCOLLECTIVE ;  /* 0x000000000000791b */ /* 0x000ff40003800000 */
.L_x_153:
[----:B------:R-:W-:Y:S05]  /*74c0*/  BSYNC B1 ;  /* 0x0000000000017941 */ /* 0x000fea0003800000 */
.L_x_152:
[----:B------:R-:W-:Y:S05]  /*74d0*/  BRA `(.L_x_154) ;  /* 0xffffffe800647947 */ /* 0x000fea000383ffff */
.L_x_123:
[----:B0-----:R0:W1:Y:S02]  /*74e0*/  SYNCS.PHASECHK.TRANS64.TRYWAIT P0, [R21+URZ+0x88], R6 ;  /* 0x00008806150075a7 */ /* 0x001064000800017f */
[----:B-1----:R-:W-:Y:S05]  /*74f0*/  @!P0 NANOSLEEP.SYNCS 0x989680 ;  /* 0x009896800000895d */ /* 0x002fea0003900000 */
[----:B------:R-:W1:Y:S02]  /*7500*/  @!P0 SYNCS.PHASECHK.TRANS64 P0, [R21+URZ+0x88], R6 ;  /* 0x00008806150085a7 */ /* 0x000e64000800007f */
[----:B-1----:R-:W-:Y:S05]  /*7510*/  @!P0 BRA `(.L_x_123) ;  /* 0xfffffffc00f08947 */ /* 0x002fea000383ffff */
[----:B------:R-:W-:Y:S05]  /*7520*/  BRA `(.L_x_155) ;  /* 0xffffffe800a07947 */ /* 0x000fea000383ffff */
.L_x_131:
[----:B------:R-:W-:Y:S01]  /*7530*/  BSSY B0, `(.L_x_156) ;  /* 0x0000006000007945 */ /* 0x000fe20003800000 */
[----:B------:R-:W-:-:S07]  /*7540*/  IMAD.MOV.U32 R15, RZ, RZ, -0x1 ;  /* 0xffffffffff0f7424 */ /* 0x000fce00078e00ff */
[----:B------:R-:W-:Y:S05]  /*7550*/  WARPSYNC.COLLECTIVE R15, `(.L_x_157) ;  /* 0x000000000f0c7348 */ /* 0x000fea0003c00000 */
[----:B------:R-:W-:Y:S02]  /*7560*/  ELECT P6, UR62, PT ;  /* 0x00000000003e782f */ /* 0x000fe400038c0000 */
[----:B------:R-:W-:Y:S01]  /*7570*/  MOV R14, UR62 ;  /* 0x0000003e000e7c02 */ /* 0x000fe20008000f00 */
[----:B------:R-:W-:Y:S10]  /*7580*/  ENDCOLLECTIVE ;  /* 0x000000000000791b */ /* 0x000ff40003800000 */
.L_x_157:
[----:B------:R-:W-:Y:S05]  /*7590*/  BSYNC B0 ;  /* 0x0000000000007941 */ /* 0x000fea0003800000 */
.L_x_156:
[----:B------:R-:W-:Y:S05]  /*75a0*/  BRA `(.L_x_158) ;  /* 0xfffffff000f87947 */ /* 0x000fea000383ffff */
.L_x_135:
[----:B0-----:R0:W1:Y:S02]  /*75b0*/  SYNCS.PHASECHK.TRANS64.TRYWAIT P0, [R7+URZ], R2 ;  /* 0x00000002070075a7 */ /* 0x001064000800017f */
[----:B-1----:R-:W-:Y:S05]  /*75c0*/  @!P0 NANOSLEEP.SYNCS 0x989680 ;  /* 0x009896800000895d */ /* 0x002fea0003900000 */
[----:B------:R-:W1:Y:S02]  /*75d0*/  @!P0 SYNCS.PHASECHK.TRANS64 P0, [R7+URZ], R2 ;  /* 0x00000002070085a7 */ /* 0x000e64000800007f */
[----:B-1----:R-:W-:Y:S05]  /*75e0*/  @!P0 BRA `(.L_x_135) ;  /* 0xfffffffc00f08947 */ /* 0x002fea000383ffff */
[----:B------:R-:W-:Y:S05]  /*75f0*/  BRA `(.L_x_159) ;  /* 0xfffffff400387947 */ /* 0x000fea000383ffff */
.L_x_136:
[----:B0-----:R0:W1:Y:S02]  /*7600*/  SYNCS.PHASECHK.TRANS64.TRYWAIT P0, [R6+URZ], R3 ;  /* 0x00000003060075a7 */ /* 0x001064000800017f */
[----:B-1----:R-:W-:Y:S05]  /*7610*/  @!P0 NANOSLEEP.SYNCS 0x989680 ;  /* 0x009896800000895d */ /* 0x002fea0003900000 */
[----:B------:R-:W1:Y:S02]  /*7620*/  @!P0 SYNCS.PHASECHK.TRANS64 P0, [R6+URZ], R3 ;  /* 0x00000003060085a7 */ /* 0x000e64000800007f */
[----:B-1----:R-:W-:Y:S05]  /*7630*/  @!P0 BRA `(.L_x_136) ;  /* 0xfffffffc00f08947 */ /* 0x002fea000383ffff */
[----:B------:R-:W-:Y:S05]  /*7640*/  BRA `(.L_x_160) ;  /* 0xfffffff400487947 */ /* 0x000fea000383ffff */
.L_x_137:
[----:B0-----:R0:W1:Y:S02]  /*7650*/  SYNCS.PHASECHK.TRANS64.TRYWAIT P0, [R7+URZ], R4 ;  /* 0x00000004070075a7 */ /* 0x001064000800017f */
[----:B-1----:R-:W-:Y:S05]  /*7660*/  @!P0 NANOSLEEP.SYNCS 0x989680 ;  /* 0x009896800000895d */ /* 0x002fea0003900000 */
[----:B------:R-:W1:Y:S02]  /*7670*/  @!P0 SYNCS.PHASECHK.TRANS64 P0, [R7+URZ], R4 ;  /* 0x00000004070085a7 */ /* 0x000e64000800007f */
[----:B-1----:R-:W-:Y:S05]  /*7680*/  @!P0 BRA `(.L_x_137) ;  /* 0xfffffffc00f08947 */ /* 0x002fea000383ffff */
[----:B------:R-:W-:Y:S05]  /*7690*/  BRA `(.L_x_161) ;  /* 0xfffffff400587947 */ /* 0x000fea000383ffff */
.L_x_138:
[----:B0-----:R0:W1:Y:S02]  /*76a0*/  SYNCS.PHASECHK.TRANS64.TRYWAIT P0, [R6+URZ], R3 ;  /* 0x00000003060075a7 */ /* 0x001064000800017f */
[----:B-1----:R-:W-:Y:S05]  /*76b0*/  @!P0 NANOSLEEP.SYNCS 0x989680 ;  /* 0x009896800000895d */ /* 0x002fea0003900000 */
[----:B------:R-:W1:Y:S02]  /*76c0*/  @!P0 SYNCS.PHASECHK.TRANS64 P0, [R6+URZ], R3 ;  /* 0x00000003060085a7 */ /* 0x000e64000800007f */
[----:B-1----:R-:W-:Y:S05]  /*76d0*/  @!P0 BRA `(.L_x_138) ;  /* 0xfffffffc00f08947 */ /* 0x002fea000383ffff */
[----:B------:R-:W-:Y:S05]  /*76e0*/  BRA `(.L_x_162) ;  /* 0xfffffff400687947 */ /* 0x000fea000383ffff */
.L_x_139:
[----:B0-----:R0:W1:Y:S02]  /*76f0*/  SYNCS.PHASECHK.TRANS64.TRYWAIT P0, [R7+URZ], R4 ;  /* 0x00000004070075a7 */ /* 0x001064000800017f */
[----:B-1----:R-:W-:Y:S05]  /*7700*/  @!P0 NANOSLEEP.SYNCS 0x989680 ;  /* 0x009896800000895d */ /* 0x002fea0003900000 */
[----:B------:R-:W1:Y:S02]  /*7710*/  @!P0 SYNCS.PHASECHK.TRANS64 P0, [R7+URZ], R4 ;  /* 0x00000004070085a7 */ /* 0x000e64000800007f */
[----:B-1----:R-:W-:Y:S05]  /*7720*/  @!P0 BRA `(.L_x_139) ;  /* 0xfffffffc00f08947 */ /* 0x002fea000383ffff */
[----:B------:R-:W-:Y:S05]  /*7730*/  BRA `(.L_x_163) ;  /* 0xfffffff400787947 */ /* 0x000fea000383ffff */
.L_x_140:
[----:B0-----:R0:W1:Y:S02]  /*7740*/  SYNCS.PHASECHK.TRANS64.TRYWAIT P0, [R6+URZ], R3 ;  /* 0x00000003060075a7 */ /* 0x001064000800017f */
[----:B-1----:R-:W-:Y:S05]  /*7750*/  @!P0 NANOSLEEP.SYNCS 0x989680 ;  /* 0x009896800000895d */ /* 0x002fea0003900000 */
[----:B------:R-:W1:Y:S02]  /*7760*/  @!P0 SYNCS.PHASECHK.TRANS64 P0, [R6+URZ], R3 ;  /* 0x00000003060085a7 */ /* 0x000e64000800007f */
[----:B-1----:R-:W-:Y:S05]  /*7770*/  @!P0 BRA `(.L_x_140) ;  /* 0xfffffffc00f08947 */ /* 0x002fea000383ffff */
[----:B------:R-:W-:Y:S05]  /*7780*/  BRA `(.L_x_164) ;  /* 0xfffffff400887947 */ /* 0x000fea000383ffff */
.L_x_141:
[----:B0-----:R0:W1:Y:S02]  /*7790*/  SYNCS.PHASECHK.TRANS64.TRYWAIT P0, [R7+URZ], R4 ;  /* 0x00000004070075a7 */ /* 0x001064000800017f */
[----:B-1----:R-:W-:Y:S05]  /*77a0*/  @!P0 NANOSLEEP.SYNCS 0x989680 ;  /* 0x009896800000895d */ /* 0x002fea0003900000 */
[----:B------:R-:W1:Y:S02]  /*77b0*/  @!P0 SYNCS.PHASECHK.TRANS64 P0, [R7+URZ], R4 ;  /* 0x00000004070085a7 */ /* 0x000e64000800007f */
[----:B-1----:R-:W-:Y:S05]  /*77c0*/  @!P0 BRA `(.L_x_141) ;  /* 0xfffffffc00f08947 */ /* 0x002fea000383ffff */
[----:B------:R-:W-:Y:S05]  /*77d0*/  BRA `(.L_x_165) ;  /* 0xfffffff400987947 */ /* 0x000fea000383ffff */
.L_x_142:
[----:B0-----:R0:W1:Y:S02]  /*77e0*/  SYNCS.PHASECHK.TRANS64.TRYWAIT P0, [R6+URZ], R3 ;  /* 0x00000003060075a7 */ /* 0x001064000800017f */
[----:B-1----:R-:W-:Y:S05]  /*77f0*/  @!P0 NANOSLEEP.SYNCS 0x989680 ;  /* 0x009896800000895d */ /* 0x002fea0003900000 */
[----:B------:R-:W1:Y:S02]  /*7800*/  @!P0 SYNCS.PHASECHK.TRANS64 P0, [R6+URZ], R3 ;  /* 0x00000003060085a7 */ /* 0x000e64000800007f */
[----:B-1----:R-:W-:Y:S05]  /*7810*/  @!P0 BRA `(.L_x_142) ;  /* 0xfffffffc00f08947 */ /* 0x002fea000383ffff */
[----:B------:R-:W-:Y:S05]  /*7820*/  BRA `(.L_x_166) ;  /* 0xfffffff400a87947 */ /* 0x000fea000383ffff */
.L_x_143:
[----:B0-----:R0:W1:Y:S02]  /*7830*/  SYNCS.PHASECHK.TRANS64.TRYWAIT P0, [R7+URZ], R4 ;  /* 0x00000004070075a7 */ /* 0x001064000800017f */
[----:B-1----:R-:W-:Y:S05]  /*7840*/  @!P0 NANOSLEEP.SYNCS 0x989680 ;  /* 0x009896800000895d */ /* 0x002fea0003900000 */
[----:B------:R-:W1:Y:S02]  /*7850*/  @!P0 SYNCS.PHASECHK.TRANS64 P0, [R7+URZ], R4 ;  /* 0x00000004070085a7 */ /* 0x000e64000800007f */
[----:B-1----:R-:W-:Y:S05]  /*7860*/  @!P0 BRA `(.L_x_143) ;  /* 0xfffffffc00f08947 */ /* 0x002fea000383ffff */
[----:B------:R-:W-:Y:S05]  /*7870*/  BRA `(.L_x_167) ;  /* 0xfffffff400b87947 */ /* 0x000fea000383ffff */
.L_x_144:
[----:B0-----:R0:W1:Y:S02]  /*7880*/  SYNCS.PHASECHK.TRANS64.TRYWAIT P0, [R6+URZ], R3 ;  /* 0x00000003060075a7 */ /* 0x001064000800017f */
[----:B-1----:R-:W-:Y:S05]  /*7890*/  @!P0 NANOSLEEP.SYNCS 0x989680 ;  /* 0x009896800000895d */ /* 0x002fea0003900000 */
[----:B------:R-:W1:Y:S02]  /*78a0*/  @!P0 SYNCS.PHASECHK.TRANS64 P0, [R6+URZ], R3 ;  /* 0x00000003060085a7 */ /* 0x000e64000800007f */
[----:B-1----:R-:W-:Y:S05]  /*78b0*/  @!P0 BRA `(.L_x_144) ;  /* 0xfffffffc00f08947 */ /* 0x002fea000383ffff */
[----:B------:R-:W-:Y:S05]  /*78c0*/  BRA `(.L_x_168) ;  /* 0xfffffff400c87947 */ /* 0x000fea000383ffff */
.L_x_145:
[----:B0-----:R0:W1:Y:S02]  /*78d0*/  SYNCS.PHASECHK.TRANS64.TRYWAIT P0, [R7+URZ], R4 ;  /* 0x00000004070075a7 */ /* 0x001064000800017f */
[----:B-1----:R-:W-:Y:S05]  /*78e0*/  @!P0 NANOSLEEP.SYNCS 0x989680 ;  /* 0x009896800000895d */ /* 0x002fea0003900000 */
[----:B------:R-:W1:Y:S02]  /*78f0*/  @!P0 SYNCS.PHASECHK.TRANS64 P0, [R7+URZ], R4 ;  /* 0x00000004070085a7 */ /* 0x000e64000800007f */
[----:B-1----:R-:W-:Y:S05]  /*7900*/  @!P0 BRA `(.L_x_145) ;  /* 0xfffffffc00f08947 */ /* 0x002fea000383ffff */
[----:B------:R-:W-:Y:S05]  /*7910*/  BRA `(.L_x_169) ;  /* 0xfffffff400d87947 */ /* 0x000fea000383ffff */
.L_x_146:
[----:B0-----:R0:W1:Y:S02]  /*7920*/  SYNCS.PHASECHK.TRANS64.TRYWAIT P0, [R6+URZ], R3 ;  /* 0x00000003060075a7 */ /* 0x001064000800017f */
[----:B-1----:R-:W-:Y:S05]  /*7930*/  @!P0 NANOSLEEP.SYNCS 0x989680 ;  /* 0x009896800000895d */ /* 0x002fea0003900000 */
[----:B------:R-:W1:Y:S02]  /*7940*/  @!P0 SYNCS.PHASECHK.TRANS64 P0, [R6+URZ], R3 ;  /* 0x00000003060085a7 */ /* 0x000e64000800007f */
[----:B-1----:R-:W-:Y:S05]  /*7950*/  @!P0 BRA `(.L_x_146) ;  /* 0xfffffffc00f08947 */ /* 0x002fea000383ffff */
[----:B------:R-:W-:Y:S05]  /*7960*/  BRA `(.L_x_170) ;  /* 0xfffffff400e87947 */ /* 0x000fea000383ffff */
.L_x_147:
[----:B0-----:R0:W1:Y:S02]  /*7970*/  SYNCS.PHASECHK.TRANS64.TRYWAIT P0, [R7+URZ], R4 ;  /* 0x00000004070075a7 */ /* 0x001064000800017f */
[----:B-1----:R-:W-:Y:S05]  /*7980*/  @!P0 NANOSLEEP.SYNCS 0x989680 ;  /* 0x009896800000895d */ /* 0x002fea0003900000 */
[----:B------:R-:W1:Y:S02]  /*7990*/  @!P0 SYNCS.PHASECHK.TRANS64 P0, [R7+URZ], R4 ;  /* 0x00000004070085a7 */ /* 0x000e64000800007f */
[----:B-1----:R-:W-:Y:S05]  /*79a0*/  @!P0 BRA `(.L_x_147) ;  /* 0xfffffffc00f08947 */ /* 0x002fea000383ffff */
[----:B------:R-:W-:Y:S05]  /*79b0*/  BRA `(.L_x_171) ;  /* 0xfffffff400f87947 */ /* 0x000fea000383ffff */
.L_x_148:
[----:B0-----:R0:W1:Y:S02]  /*79c0*/  SYNCS.PHASECHK.TRANS64.TRYWAIT P0, [R6+URZ], R3 ;  /* 0x00000003060075a7 */ /* 0x001064000800017f */
[----:B-1----:R-:W-:Y:S05]  /*79d0*/  @!P0 NANOSLEEP.SYNCS 0x989680 ;  /* 0x009896800000895d */ /* 0x002fea0003900000 */
[----:B------:R-:W1:Y:S02]  /*79e0*/  @!P0 SYNCS.PHASECHK.TRANS64 P0, [R6+URZ], R3 ;  /* 0x00000003060085a7 */ /* 0x000e64000800007f */
[----:B-1----:R-:W-:Y:S05]  /*79f0*/  @!P0 BRA `(.L_x_148) ;  /* 0xfffffffc00f08947 */ /* 0x002fea000383ffff */
[----:B------:R-:W-:Y:S05]  /*7a00*/  BRA `(.L_x_172) ;  /* 0xfffffff800087947 */ /* 0x000fea000383ffff */
.L_x_149:
[----:B0-----:R0:W1:Y:S02]  /*7a10*/  SYNCS.PHASECHK.TRANS64.TRYWAIT P0, [R7+URZ], R4 ;  /* 0x00000004070075a7 */ /* 0x001064000800017f */
[----:B-1----:R-:W-:Y:S05]  /*7a20*/  @!P0 NANOSLEEP.SYNCS 0x989680 ;  /* 0x009896800000895d */ /* 0x002fea0003900000 */
[----:B------:R-:W1:Y:S02]  /*7a30*/  @!P0 SYNCS.PHASECHK.TRANS64 P0, [R7+URZ], R4 ;  /* 0x00000004070085a7 */ /* 0x000e64000800007f */
[----:B-1----:R-:W-:Y:S05]  /*7a40*/  @!P0 BRA `(.L_x_149) ;  /* 0xfffffffc00f08947 */ /* 0x002fea000383ffff */
[----:B------:R-:W-:Y:S05]  /*7a50*/  BRA `(.L_x_173) ;  /* 0xfffffff800187947 */ /* 0x000fea000383ffff */
.L_x_150:
[----:B-1----:R1:W2:Y:S02]  /*7a60*/  SYNCS.PHASECHK.TRANS64.TRYWAIT P0, [R6+URZ], R3 ;  /* 0x00000003060075a7 */ /* 0x0022a4000800017f */
[----:B--2---:R-:W-:Y:S05]  /*7a70*/  @!P0 NANOSLEEP.SYNCS 0x989680 ;  /* 0x009896800000895d */ /* 0x004fea0003900000 */
[----:B------:R-:W2:Y:S02]  /*7a80*/  @!P0 SYNCS.PHASECHK.TRANS64 P0, [R6+URZ], R3 ;  /* 0x00000003060085a7 */ /* 0x000ea4000800007f */
[----:B--2---:R-:W-:Y:S05]  /*7a90*/  @!P0 BRA `(.L_x_150) ;  /* 0xfffffffc00f08947 */ /* 0x004fea000383ffff */
[----:B------:R-:W-:Y:S05]  /*7aa0*/  BRA `(.L_x_174) ;  /* 0xfffffff800207947 */ /* 0x000fea000383ffff */
.L_x_175:
[----:B------:R-:W-:-:S00]  /*7ab0*/  BRA `(.L_x_175) ;  /* 0xfffffffc00fc7947 */ /* 0x000fc0000383ffff */
[----:B------:R-:W-:-:S00]  /*7ac0*/  NOP ;  /* 0x0000000000007918 */ /* 0x000fc00000000000 */
        /* <DEDUP_REMOVED lines=11> */
.L_x_176:


//--------------------- .nv.global.init           --------------------------
	.section	.nv.global.init,"aw",@progbits
.nv.global.init:
	.type		$str$22,@object
	.size		$str$22,($str$23 - $str$22)
$str$22:
        /*0000*/ 	.byte	0x6b, 0x5f, 0x74, 0x69, 0x6c, 0x65, 0x5f, 0x63, 0x6f, 0x75, 0x6e, 0x74, 0x20, 0x3e, 0x3d, 0x20
        /*0010*/ 	.byte	0x31, 0x00
	.type		$str$23,@object
	.size		$str$23,(__unnamed_1 - $str$23)
$str$23:
        /*0012*/ 	.byte	0x2f, 0x74, 0x6d, 0x70, 0x2f, 0x63, 0x75, 0x74, 0x6c, 0x61, 0x73, 0x73, 0x5f, 0x73, 0x77, 0x65
        /*0022*/ 	.byte	0x65, 0x70, 0x5f, 0x73, 0x72, 0x63, 0x2f, 0x69, 0x6e, 0x63, 0x6c, 0x75, 0x64, 0x65, 0x2f, 0x63
        /*0032*/ 	.byte	0x75, 0x74, 0x6c, 0x61, 0x73, 0x73, 0x2f, 0x67, 0x65, 0x6d, 0x6d, 0x2f, 0x63, 0x6f, 0x6c, 0x6c
        /*0042*/ 	.byte	0x65, 0x63, 0x74, 0x69, 0x76, 0x65, 0x2f, 0x73, 0x6d, 0x39, 0x30, 0x5f, 0x6d, 0x6d, 0x61, 0x5f
        /*0052*/ 	.byte	0x74, 0x6d, 0x61, 0x5f, 0x67, 0x6d, 0x6d, 0x61, 0x5f, 0x73, 0x73, 0x5f, 0x77, 0x61, 0x72, 0x70
        /*0062*/ 	.byte	0x73, 0x70, 0x65, 0x63, 0x69, 0x61, 0x6c, 0x69, 0x7a, 0x65, 0x64, 0x2e, 0x68, 0x70, 0x70, 0x00
	.type		__unnamed_1,@object
	.size		__unnamed_1,(.L_0 - __unnamed_1)
__unnamed_1:
        /*0072*/ 	.byte	0x76, 0x6f, 0x69, 0x64, 0x20, 0x63, 0x75, 0x74, 0x6c, 0x61, 0x73, 0x73, 0x3a, 0x3a, 0x67, 0x65
        /* <DEDUP_REMOVED lines=180> */
        /*0bc2*/ 	.byte	0x79, 0x5d, 0x00
.L_0:


//--------------------- .nv.shared._ZN7cutlass13device_kernelINS_4gemm6kernel13GemmUniversalIN4cute5tupleIJiiiiEEENS1_10collective13CollectiveMmaINS1_34MainloopSm90TmaGmmaWarpSpecializedILi17ENS5_IJNS4_1CILi2EEENSA_ILi1EEESC_EEENS1_35KernelTmaWarpSpecializedCooperativeEEENS5_IJNSA_ILi128EEENSA_ILi80EEENSA_ILi32EEEEEENS_6half_tENS5_IJlSC_lEEESK_SL_NS4_8TiledMMAINS4_8MMA_AtomIJNS4_4SM904GMMA25MMA_64x16x16_F32F16F16_SSILNSP_5MajorE0ELSR_0ELNSP_7ScaleInE1ELSS_1EEEEEENS4_6LayoutISD_NS5_IJSC_NSA_ILi0EEESW_EEEEENS5_IJNS4_10UnderscoreESZ_SZ_EEEEENS4_13SM90_TMA_LOADENS4_14ComposedLayoutINS4_7SwizzleILi2ELi4ELi3EEENS4_18smem_ptr_flag_bitsILi16EEENSV_INS5_IJNSA_ILi8EEESI_EEENS5_IJSI_SC_EEEEEEEvNS4_8identityENS4_23SM90_TMA_LOAD_MULTICASTES1C_vS1D_EENS_8epilogue10collective6detail29Sm90TmaWarpSpecializedAdapterINS1H_15DefaultEpilogueISK_SL_SL_NS1G_6thread17LinearCombinationISK_Li1EffLNS1L_9ScaleType4KindE0ELNS_15FloatRoundStyleE2ESK_EENS1_15EpilogueDefaultEEEEEvvEEEEvNT_6ParamsE --------------------------
	.section	.nv.shared._ZN7cutlass13device_kernelINS_4gemm6kernel13GemmUniversalIN4cute5tupleIJiiiiEEENS1_10collective13CollectiveMmaINS1_34MainloopSm90TmaGmmaWarpSpecializedILi17ENS5_IJNS4_1CILi2EEENSA_ILi1EEESC_EEENS1_35KernelTmaWarpSpecializedCooperativeEEENS5_IJNSA_ILi128EEENSA_ILi80EEENSA_ILi32EEEEEENS_6half_tENS5_IJlSC_lEEESK_SL_NS4_8TiledMMAINS4_8MMA_AtomIJNS4_4SM904GMMA25MMA_64x16x16_F32F16F16_SSILNSP_5MajorE0ELSR_0ELNSP_7ScaleInE1ELSS_1EEEEEENS4_6LayoutISD_NS5_IJSC_NSA_ILi0EEESW_EEEEENS5_IJNS4_10UnderscoreESZ_SZ_EEEEENS4_13SM90_TMA_LOADENS4_14ComposedLayoutINS4_7SwizzleILi2ELi4ELi3EEENS4_18smem_ptr_flag_bitsILi16EEENSV_INS5_IJNSA_ILi8EEESI_EEENS5_IJSI_SC_EEEEEEEvNS4_8identityENS4_23SM90_TMA_LOAD_MULTICASTES1C_vS1D_EENS_8epilogue10collective6detail29Sm90TmaWarpSpecializedAdapterINS1H_15DefaultEpilogueISK_SL_SL_NS1G_6thread17LinearCombinationISK_Li1EffLNS1L_9ScaleType4KindE0ELNS_15FloatRoundStyleE2ESK_EENS1_15EpilogueDefaultEEEEEvvEEEEvNT_6ParamsE,"aw",@nobits
	.sectionflags	@""
	.align	16
	.zero		1024


//--------------------- .nv.shared.reserved.0     --------------------------
	.section	.nv.shared.reserved.0,"aw",@nobits
	.weak		__nv_reservedSMEM_offset_0_alias
	.size		__nv_reservedSMEM_offset_0_alias, 0, 0
	.other		__nv_reservedSMEM_offset_0_alias,@"STO_CUDA_RESERVED_SHARED STV_DEFAULT"
__nv_reservedSMEM_offset_0_alias:
	.zero		0


//--------------------- .nv.global                --------------------------
	.section	.nv.global,"aw",@nobits
.nv.global:
	.type		_ZN39_INTERNAL_488c4815_4_k_cu_3f82ec38_95544cute1_E,@object
	.size		_ZN39_INTERNAL_488c4815_4_k_cu_3f82ec38_95544cute1_E,(_ZN39_INTERNAL_488c4815_4_k_cu_3f82ec38_95544cuda3std3__45__cpo6cbeginE - _ZN39_INTERNAL_488c4815_4_k_cu_3f82ec38_95544cute1_E)
_ZN39_INTERNAL_488c4815_4_k_cu_3f82ec38_95544cute1_E:
	.zero		1
	.type		_ZN39_INTERNAL_488c4815_4_k_cu_3f82ec38_95544cuda3std3__45__cpo6cbeginE,@object
	.size		_ZN39_INTERNAL_488c4815_4_k_cu_3f82ec38_95544cuda3std3__45__cpo6cbeginE,(_ZN39_INTERNAL_488c4815_4_k_cu_3f82ec38_95544cuda3std3__48in_placeE - _ZN39_INTERNAL_488c4815_4_k_cu_3f82ec38_95544cuda3std3__45__cpo6cbeginE)
_ZN39_INTERNAL_488c4815_4_k_cu_3f82ec38_95544cuda3std3__45__cpo6cbeginE:
	.zero		1
	.type		_ZN39_INTERNAL_488c4815_4_k_cu_3f82ec38_95544cuda3std3__48in_placeE,@object
	.size		_ZN39_INTERNAL_488c4815_4_k_cu_3f82ec38_95544cuda3std3__48in_placeE,(_ZN39_INTERNAL_488c4815_4_k_cu_3f82ec38_95544cuda3std6ranges3__45__cpo9iter_moveE - _ZN39_INTERNAL_488c4815_4_k_cu_3f82ec38_95544cuda3std3__48in_placeE)
_ZN39_INTERNAL_488c4815_4_k_cu_3f82ec38_95544cuda3std3__48in_placeE:
	.zero		1
	.type		_ZN39_INTERNAL_488c4815_4_k_cu_3f82ec38_95544cuda3std6ranges3__45__cpo9iter_moveE,@object
	.size		_ZN39_INTERNAL_488c4815_4_k_cu_3f82ec38_95544cuda3std6ranges3__45__cpo9iter_moveE,(_ZN39_INTERNAL_488c4815_4_k_cu_3f82ec38_95544cuda3std3__45__cpo5beginE - _ZN39_INTERNAL_488c4815_4_k_cu_3f82ec38_95544cuda3std6ranges3__45__cpo9iter_moveE)
_ZN39_INTERNAL_488c4815_4_k_cu_3f82ec38_95544cuda3std6ranges3__45__cpo9iter_moveE:
	.zero		1
	.type		_ZN39_INTERNAL_488c4815_4_k_cu_3f82ec38_95544cuda3std3__45__cpo5beginE,@object
	.size		_ZN39_INTERNAL_488c4815_4_k_cu_3f82ec38_95544cuda3std3__45__cpo5beginE,(_ZN39_INTERNAL_488c4815_4_k_cu_3f82ec38_95544cuda3std3__441_GLOBAL__N__488c4815_4_k_cu_3f82ec38_95546ignoreE - _ZN39_INTERNAL_488c4815_4_k_cu_3f82ec38_95544cuda3std3__45__cpo5beginE)
_ZN39_INTERNAL_488c4815_4_k_cu_3f82ec38_95544cuda3std3__45__cpo5beginE:
	.zero		1
	.type		_ZN39_INTERNAL_488c4815_4_k_cu_3f82ec38_95544cuda3std3__441_GLOBAL__N__488c4815_4_k_cu_3f82ec38_95546ignoreE,@object
	.size		_ZN39_INTERNAL_488c4815_4_k_cu_3f82ec38_95544cuda3std3__441_GLOBAL__N__488c4815_4_k_cu_3f82ec38_95546ignoreE,(_ZN39_INTERNAL_488c4815_4_k_cu_3f82ec38_95544cute7productE - _ZN39_INTERNAL_488c4815_4_k_cu_3f82ec38_95544cuda3std3__441_GLOBAL__N__488c4815_4_k_cu_3f82ec38_95546ignoreE)
_ZN39_INTERNAL_488c4815_4_k_cu_3f82ec38_95544cuda3std3__441_GLOBAL__N__488c4815_4_k_cu_3f82ec38_95546ignoreE:
	.zero		1
	.type		_ZN39_INTERNAL_488c4815_4_k_cu_3f82ec38_95544cute7productE,@object
	.size		_ZN39_INTERNAL_488c4815_4_k_cu_3f82ec38_95544cute7productE,(_ZN39_INTERNAL_488c4815_4_k_cu_3f82ec38_95544cuda3std3__45__cpo3endE - _ZN39_INTERNAL_488c4815_4_k_cu_3f82ec38_95544cute7productE)
_ZN39_INTERNAL_488c4815_4_k_cu_3f82ec38_95544cute7productE:
	.zero		1
	.type		_ZN39_INTERNAL_488c4815_4_k_cu_3f82ec38_95544cuda3std3__45__cpo3endE,@object
	.size		_ZN39_INTERNAL_488c4815_4_k_cu_3f82ec38_95544cuda3std3__45__cpo3endE,(_ZN39_INTERNAL_488c4815_4_k_cu_3f82ec38_95544cuda3std3__419piecewise_constructE - _ZN39_INTERNAL_488c4815_4_k_cu_3f82ec38_95544cuda3std3__45__cpo3endE)
_ZN39_INTERNAL_488c4815_4_k_cu_3f82ec38_95544cuda3std3__45__cpo3endE:
	.zero		1
	.type		_ZN39_INTERNAL_488c4815_4_k_cu_3f82ec38_95544cuda3std3__419piecewise_constructE,@object
	.size		_ZN39_INTERNAL_488c4815_4_k_cu_3f82ec38_95544cuda3std3__419piecewise_constructE,(_ZN39_INTERNAL_488c4815_4_k_cu_3f82ec38_95544cuda3std3__45__cpo4cendE - _ZN39_INTERNAL_488c4815_4_k_cu_3f82ec38_95544cuda3std3__419piecewise_constructE)
_ZN39_INTERNAL_488c4815_4_k_cu_3f82ec38_95544cuda3std3__419piecewise_constructE:
	.zero		1
	.type		_ZN39_INTERNAL_488c4815_4_k_cu_3f82ec38_95544cuda3std3__45__cpo4cendE,@object
	.size		_ZN39_INTERNAL_488c4815_4_k_cu_3f82ec38_95544cuda3std3__45__cpo4cendE,(_ZN39_INTERNAL_488c4815_4_k_cu_3f82ec38_95544cuda3std6ranges3__45__cpo4swapE - _ZN39_INTERNAL_488c4815_4_k_cu_3f82ec38_95544cuda3std3__45__cpo4cendE)
_ZN39_INTERNAL_488c4815_4_k_cu_3f82ec38_95544cuda3std3__45__cpo4cendE:
	.zero		1
	.type		_ZN39_INTERNAL_488c4815_4_k_cu_3f82ec38_95544cuda3std6ranges3__45__cpo4swapE,@object
	.size		_ZN39_INTERNAL_488c4815_4_k_cu_3f82ec38_95544cuda3std6ranges3__45__cpo4swapE,(.L_8 - _ZN39_INTERNAL_488c4815_4_k_cu_3f82ec38_95544cuda3std6ranges3__45__cpo4swapE)
_ZN39_INTERNAL_488c4815_4_k_cu_3f82ec38_95544cuda3std6ranges3__45__cpo4swapE:
	.zero		1
.L_8:


//--------------------- .nv.constant0._ZN7cutlass13device_kernelINS_4gemm6kernel13GemmUniversalIN4cute5tupleIJiiiiEEENS1_10collective13CollectiveMmaINS1_34MainloopSm90TmaGmmaWarpSpecializedILi17ENS5_IJNS4_1CILi2EEENSA_ILi1EEESC_EEENS1_35KernelTmaWarpSpecializedCooperativeEEENS5_IJNSA_ILi128EEENSA_ILi80EEENSA_ILi32EEEEEENS_6half_tENS5_IJlSC_lEEESK_SL_NS4_8TiledMMAINS4_8MMA_AtomIJNS4_4SM904GMMA25MMA_64x16x16_F32F16F16_SSILNSP_5MajorE0ELSR_0ELNSP_7ScaleInE1ELSS_1EEEEEENS4_6LayoutISD_NS5_IJSC_NSA_ILi0EEESW_EEEEENS5_IJNS4_10UnderscoreESZ_SZ_EEEEENS4_13SM90_TMA_LOADENS4_14ComposedLayoutINS4_7SwizzleILi2ELi4ELi3EEENS4_18smem_ptr_flag_bitsILi16EEENSV_INS5_IJNSA_ILi8EEESI_EEENS5_IJSI_SC_EEEEEEEvNS4_8identityENS4_23SM90_TMA_LOAD_MULTICASTES1C_vS1D_EENS_8epilogue10collective6detail29Sm90TmaWarpSpecializedAdapterINS1H_15DefaultEpilogueISK_SL_SL_NS1G_6thread17LinearCombinationISK_Li1EffLNS1L_9ScaleType4KindE0ELNS_15FloatRoundStyleE2ESK_EENS1_15EpilogueDefaultEEEEEvvEEEEvNT_6ParamsE --------------------------
	.section	.nv.constant0._ZN7cutlass13device_kernelINS_4gemm6kernel13GemmUniversalIN4cute5tupleIJiiiiEEENS1_10collective13CollectiveMmaINS1_34MainloopSm90TmaGmmaWarpSpecializedILi17ENS5_IJNS4_1CILi2EEENSA_ILi1EEESC_EEENS1_35KernelTmaWarpSpecializedCooperativeEEENS5_IJNSA_ILi128EEENSA_ILi80EEENSA_ILi32EEEEEENS_6half_tENS5_IJlSC_lEEESK_SL_NS4_8TiledMMAINS4_8MMA_AtomIJNS4_4SM904GMMA25MMA_64x16x16_F32F16F16_SSILNSP_5MajorE0ELSR_0ELNSP_7ScaleInE1ELSS_1EEEEEENS4_6LayoutISD_NS5_IJSC_NSA_ILi0EEESW_EEEEENS5_IJNS4_10UnderscoreESZ_SZ_EEEEENS4_13SM90_TMA_LOADENS4_14ComposedLayoutINS4_7SwizzleILi2ELi4ELi3EEENS4_18smem_ptr_flag_bitsILi16EEENSV_INS5_IJNSA_ILi8EEESI_EEENS5_IJSI_SC_EEEEEEEvNS4_8identityENS4_23SM90_TMA_LOAD_MULTICASTES1C_vS1D_EENS_8epilogue10collective6detail29Sm90TmaWarpSpecializedAdapterINS1H_15DefaultEpilogueISK_SL_SL_NS1G_6thread17LinearCombinationISK_Li1EffLNS1L_9ScaleType4KindE0ELNS_15FloatRoundStyleE2ESK_EENS1_15EpilogueDefaultEEEEEvvEEEEvNT_6ParamsE,"a",@progbits
	.sectionflags	@""
	.align	4
.nv.constant0._ZN7cutlass13device_kernelINS_4gemm6kernel13GemmUniversalIN4cute5tupleIJiiiiEEENS1_10collective13CollectiveMmaINS1_34MainloopSm90TmaGmmaWarpSpecializedILi17ENS5_IJNS4_1CILi2EEENSA_ILi1EEESC_EEENS1_35KernelTmaWarpSpecializedCooperativeEEENS5_IJNSA_ILi128EEENSA_ILi80EEENSA_ILi32EEEEEENS_6half_tENS5_IJlSC_lEEESK_SL_NS4_8TiledMMAINS4_8MMA_AtomIJNS4_4SM904GMMA25MMA_64x16x16_F32F16F16_SSILNSP_5MajorE0ELSR_0ELNSP_7ScaleInE1ELSS_1EEEEEENS4_6LayoutISD_NS5_IJSC_NSA_ILi0EEESW_EEEEENS5_IJNS4_10UnderscoreESZ_SZ_EEEEENS4_13SM90_TMA_LOADENS4_14ComposedLayoutINS4_7SwizzleILi2ELi4ELi3EEENS4_18smem_ptr_flag_bitsILi16EEENSV_INS5_IJNSA_ILi8EEESI_EEENS5_IJSI_SC_EEEEEEEvNS4_8identityENS4_23SM90_TMA_LOAD_MULTICASTES1C_vS1D_EENS_8epilogue10collective6detail29Sm90TmaWarpSpecializedAdapterINS1H_15DefaultEpilogueISK_SL_SL_NS1G_6thread17LinearCombinationISK_Li1EffLNS1L_9ScaleType4KindE0ELNS_15FloatRoundStyleE2ESK_EENS1_15EpilogueDefaultEEEEEvvEEEEvNT_6ParamsE:
	.zero		1664


//--------------------- SYMBOLS --------------------------

	.type		.nv.reservedSmem.offset0,@object
	.size		.nv.reservedSmem.offset0,0x4
	.type		__assertfail,@function
